	.target	sm_90a

	.elftype	@"ET_EXEC"


//--------------------- .note.nv.tkinfo           --------------------------
	.section	.note.nv.tkinfo,"",@"SHT_NOTE"
	.sectionflags	@"SHF_NOTE_NV_TKINFO"
	.tkinfo
        /*0018*/ 	.word	0x00000002
        /*0030*/ 	.string	""
        /*0030*/ 	.string	"ptxas"
        /*0030*/ 	.string	"Cuda compilation tools, release 13.0, V13.0.88"
        /*0030*/ 	.string	"Build cuda_13.0.r13.0/compiler.36424714_0"
        /*0030*/ 	.string	"-arch sm_90a -m 64 "



//--------------------- .note.nv.cuinfo           --------------------------
	.section	.note.nv.cuinfo,"",@"SHT_NOTE"
	.sectionflags	@"SHF_NOTE_NV_CUINFO"
        /*0018*/ 	.short	0x0002
        /*001a*/ 	.short	0x005a
        /*001c*/ 	.short	0x0082
	.zero		2


//--------------------- .nv.info                  --------------------------
	.section	.nv.info,"",@"SHT_CUDA_INFO"
	.align	4


	//----- nvinfo : EIATTR_REGCOUNT
	.align		4
        /*0000*/ 	.byte	0x04, 0x2f
        /*0002*/ 	.short	(.L_12 - .L_11)
	.align		4
.L_11:
        /*0004*/ 	.word	index@(_ZN7cutlass13device_kernelINS_4gemm6kernel13GemmUniversalIN4cute5tupleIJiiiiEEENS1_10collective13CollectiveMmaINS1_37MainloopSm90TmaGmmaWarpSpecializedFP8ILi5ENS5_IJNS4_1CILi2EEENSA_ILi1EEESC_EEENS1_32KernelTmaWarpSpecializedPingpongEEENS5_IJNSA_ILi64EEENSA_ILi256EEESG_EEENS_12float_e5m2_tENS5_IJlSC_lEEESJ_SK_NS4_8TiledMMAINS4_8MMA_AtomIJNS4_4SM904GMMA31MMA_64x256x32_F32E5M2E5M2_SS_TNILNSO_7ScaleInE1ELSQ_1EEEEEENS4_6LayoutINS5_IJSC_SC_SC_EEENS5_IJNSA_ILi0EEESV_SV_EEEEENS5_IJNS4_10UnderscoreESY_SY_EEEEENS4_13SM90_TMA_LOADENS4_14ComposedLayoutINS4_7SwizzleILi2ELi4ELi3EEENS4_18smem_ptr_flag_bitsILi8EEENST_INS5_IJNSA_ILi8EEESG_EEENS5_IJSG_SC_EEEEEEEvNS4_8identityENS4_23SM90_TMA_LOAD_MULTICASTES1B_vS1C_EENS_8epilogue10collective6detail29Sm90TmaWarpSpecializedAdapterINS1G_15DefaultEpilogueISJ_SK_SK_NS1F_6thread17LinearCombinationISJ_Li1EffLNS1K_9ScaleType4KindE0ELNS_15FloatRoundStyleE2ESJ_EENS1_15EpilogueDefaultEEEEEvvEEEEvNT_6ParamsE)
        /*0008*/ 	.word	0x000000a8


	//----- nvinfo : EIATTR_FRAME_SIZE
	.align		4
.L_12:
        /*000c*/ 	.byte	0x04, 0x11
        /*000e*/ 	.short	(.L_14 - .L_13)
	.align		4
.L_13:
        /*0010*/ 	.word	index@(_ZN7cutlass13device_kernelINS_4gemm6kernel13GemmUniversalIN4cute5tupleIJiiiiEEENS1_10collective13CollectiveMmaINS1_37MainloopSm90TmaGmmaWarpSpecializedFP8ILi5ENS5_IJNS4_1CILi2EEENSA_ILi1EEESC_EEENS1_32KernelTmaWarpSpecializedPingpongEEENS5_IJNSA_ILi64EEENSA_ILi256EEESG_EEENS_12float_e5m2_tENS5_IJlSC_lEEESJ_SK_NS4_8TiledMMAINS4_8MMA_AtomIJNS4_4SM904GMMA31MMA_64x256x32_F32E5M2E5M2_SS_TNILNSO_7ScaleInE1ELSQ_1EEEEEENS4_6LayoutINS5_IJSC_SC_SC_EEENS5_IJNSA_ILi0EEESV_SV_EEEEENS5_IJNS4_10UnderscoreESY_SY_EEEEENS4_13SM90_TMA_LOADENS4_14ComposedLayoutINS4_7SwizzleILi2ELi4ELi3EEENS4_18smem_ptr_flag_bitsILi8EEENST_INS5_IJNSA_ILi8EEESG_EEENS5_IJSG_SC_EEEEEEEvNS4_8identityENS4_23SM90_TMA_LOAD_MULTICASTES1B_vS1C_EENS_8epilogue10collective6detail29Sm90TmaWarpSpecializedAdapterINS1G_15DefaultEpilogueISJ_SK_SK_NS1F_6thread17LinearCombinationISJ_Li1EffLNS1K_9ScaleType4KindE0ELNS_15FloatRoundStyleE2ESJ_EENS1_15EpilogueDefaultEEEEEvvEEEEvNT_6ParamsE)
        /*0014*/ 	.word	0x00000118


	//----- nvinfo : EIATTR_MIN_STACK_SIZE
	.align		4
.L_14:
        /*0018*/ 	.byte	0x04, 0x12
        /*001a*/ 	.short	(.L_16 - .L_15)
	.align		4
.L_15:
        /*001c*/ 	.word	index@(_ZN7cutlass13device_kernelINS_4gemm6kernel13GemmUniversalIN4cute5tupleIJiiiiEEENS1_10collective13CollectiveMmaINS1_37MainloopSm90TmaGmmaWarpSpecializedFP8ILi5ENS5_IJNS4_1CILi2EEENSA_ILi1EEESC_EEENS1_32KernelTmaWarpSpecializedPingpongEEENS5_IJNSA_ILi64EEENSA_ILi256EEESG_EEENS_12float_e5m2_tENS5_IJlSC_lEEESJ_SK_NS4_8TiledMMAINS4_8MMA_AtomIJNS4_4SM904GMMA31MMA_64x256x32_F32E5M2E5M2_SS_TNILNSO_7ScaleInE1ELSQ_1EEEEEENS4_6LayoutINS5_IJSC_SC_SC_EEENS5_IJNSA_ILi0EEESV_SV_EEEEENS5_IJNS4_10UnderscoreESY_SY_EEEEENS4_13SM90_TMA_LOADENS4_14ComposedLayoutINS4_7SwizzleILi2ELi4ELi3EEENS4_18smem_ptr_flag_bitsILi8EEENST_INS5_IJNSA_ILi8EEESG_EEENS5_IJSG_SC_EEEEEEEvNS4_8identityENS4_23SM90_TMA_LOAD_MULTICASTES1B_vS1C_EENS_8epilogue10collective6detail29Sm90TmaWarpSpecializedAdapterINS1G_15DefaultEpilogueISJ_SK_SK_NS1F_6thread17LinearCombinationISJ_Li1EffLNS1K_9ScaleType4KindE0ELNS_15FloatRoundStyleE2ESJ_EENS1_15EpilogueDefaultEEEEEvvEEEEvNT_6ParamsE)
        /*0020*/ 	.word	0x00000118
.L_16:


//--------------------- .nv.compat                --------------------------
	.section	.nv.compat,"",@"SHT_CUDA_COMPAT_INFO"
	.align	4
        /*0000*/ 	.byte	0x02, 0x09, 0x01, 0x00, 0x02, 0x02, 0x04, 0x00, 0x02, 0x05, 0x05, 0x00, 0x03, 0x07, 0x01, 0x01
        /*0010*/ 	.byte	0x02, 0x03, 0x01, 0x00, 0x02, 0x06, 0x01, 0x00, 0x04, 0x0b, 0x08, 0x00, 0x00, 0x00, 0x00, 0x00
        /*0020*/ 	.byte	0x00, 0x00, 0x00, 0x00


//--------------------- .nv.info._ZN7cutlass13device_kernelINS_4gemm6kernel13GemmUniversalIN4cute5tupleIJiiiiEEENS1_10collective13CollectiveMmaINS1_37MainloopSm90TmaGmmaWarpSpecializedFP8ILi5ENS5_IJNS4_1CILi2EEENSA_ILi1EEESC_EEENS1_32KernelTmaWarpSpecializedPingpongEEENS5_IJNSA_ILi64EEENSA_ILi256EEESG_EEENS_12float_e5m2_tENS5_IJlSC_lEEESJ_SK_NS4_8TiledMMAINS4_8MMA_AtomIJNS4_4SM904GMMA31MMA_64x256x32_F32E5M2E5M2_SS_TNILNSO_7ScaleInE1ELSQ_1EEEEEENS4_6LayoutINS5_IJSC_SC_SC_EEENS5_IJNSA_ILi0EEESV_SV_EEEEENS5_IJNS4_10UnderscoreESY_SY_EEEEENS4_13SM90_TMA_LOADENS4_14ComposedLayoutINS4_7SwizzleILi2ELi4ELi3EEENS4_18smem_ptr_flag_bitsILi8EEENST_INS5_IJNSA_ILi8EEESG_EEENS5_IJSG_SC_EEEEEEEvNS4_8identityENS4_23SM90_TMA_LOAD_MULTICASTES1B_vS1C_EENS_8epilogue10collective6detail29Sm90TmaWarpSpecializedAdapterINS1G_15DefaultEpilogueISJ_SK_SK_NS1F_6thread17LinearCombinationISJ_Li1EffLNS1K_9ScaleType4KindE0ELNS_15FloatRoundStyleE2ESJ_EENS1_15EpilogueDefaultEEEEEvvEEEEvNT_6ParamsE --------------------------
	.section	.nv.info._ZN7cutlass13device_kernelINS_4gemm6kernel13GemmUniversalIN4cute5tupleIJiiiiEEENS1_10collective13CollectiveMmaINS1_37MainloopSm90TmaGmmaWarpSpecializedFP8ILi5ENS5_IJNS4_1CILi2EEENSA_ILi1EEESC_EEENS1_32KernelTmaWarpSpecializedPingpongEEENS5_IJNSA_ILi64EEENSA_ILi256EEESG_EEENS_12float_e5m2_tENS5_IJlSC_lEEESJ_SK_NS4_8TiledMMAINS4_8MMA_AtomIJNS4_4SM904GMMA31MMA_64x256x32_F32E5M2E5M2_SS_TNILNSO_7ScaleInE1ELSQ_1EEEEEENS4_6LayoutINS5_IJSC_SC_SC_EEENS5_IJNSA_ILi0EEESV_SV_EEEEENS5_IJNS4_10UnderscoreESY_SY_EEEEENS4_13SM90_TMA_LOADENS4_14ComposedLayoutINS4_7SwizzleILi2ELi4ELi3EEENS4_18smem_ptr_flag_bitsILi8EEENST_INS5_IJNSA_ILi8EEESG_EEENS5_IJSG_SC_EEEEEEEvNS4_8identityENS4_23SM90_TMA_LOAD_MULTICASTES1B_vS1C_EENS_8epilogue10collective6detail29Sm90TmaWarpSpecializedAdapterINS1G_15DefaultEpilogueISJ_SK_SK_NS1F_6thread17LinearCombinationISJ_Li1EffLNS1K_9ScaleType4KindE0ELNS_15FloatRoundStyleE2ESJ_EENS1_15EpilogueDefaultEEEEEvvEEEEvNT_6ParamsE,"",@"SHT_CUDA_INFO"
	.sectionflags	@""
	.align	4


	//----- nvinfo : EIATTR_CUDA_API_VERSION
	.align		4
        /*0000*/ 	.byte	0x04, 0x37
        /*0002*/ 	.short	(.L_18 - .L_17)
.L_17:
        /*0004*/ 	.word	0x00000082


	//----- nvinfo : EIATTR_KPARAM_INFO
	.align		4
.L_18:
        /*0008*/ 	.byte	0x04, 0x17
        /*000a*/ 	.short	(.L_20 - .L_19)
.L_19:
        /*000c*/ 	.word	0x00000000
        /*0010*/ 	.short	0x0000
        /*0012*/ 	.short	0x0070
        /*0014*/ 	.byte	0x00, 0xf0, 0x01, 0x10


	//----- nvinfo : EIATTR_SPARSE_MMA_MASK
	.align		4
.L_20:
        /*0018*/ 	.byte	0x03, 0x50
        /*001a*/ 	.short	0x0000


	//----- nvinfo : EIATTR_MAXREG_COUNT
	.align		4
        /*001c*/ 	.byte	0x03, 0x1b
        /*001e*/ 	.short	0x00a8


	//----- nvinfo : EIATTR_NUM_BARRIERS
	.align		4
        /*0020*/ 	.byte	0x02, 0x4c
        /*0022*/ 	.byte	0x01
	.zero		1


	//----- nvinfo : EIATTR_ANNOTATIONS
	.align		4
        /*0024*/ 	.byte	0x04, 0x55
        /*0026*/ 	.short	(.L_22 - .L_21)


	//   ....[0]....
.L_21:
        /*0028*/ 	.word	0x00000001
        /*002c*/ 	.byte	0x40, 0x07, 0x00, 0x00, 0x01, 0x00, 0x00, 0x00, 0x30, 0x09, 0x00, 0x00, 0x01, 0x00, 0x00, 0x00
        /* <DEDUP_REMOVED lines=212> */
        /*0d7c*/ 	.byte	0xe0, 0x03, 0x01, 0x00


	//----- nvinfo : EIATTR_MERCURY_ISA_VERSION
	.align		4
.L_22:
        /*0d80*/ 	.byte	0x03, 0x5f
        /*0d82*/ 	.short	0x0101


	//----- nvinfo : EIATTR_INT_WARP_WIDE_INSTR_OFFSETS
	.align		4
        /*0d84*/ 	.byte	0x04, 0x31
        /*0d86*/ 	.short	(.L_24 - .L_23)


	//   ....[0]....
.L_23:
        /*0d88*/ 	.word	0x000005c0


	//   ....[1]....
        /*0d8c*/ 	.word	0x00000640


	//   ....[2]....
        /*0d90*/ 	.word	0x00000650


	//   ....[3]....
        /*0d94*/ 	.word	0x00000680


	//   ....[4]....
        /*0d98*/ 	.word	0x000006c0


	//   ....[5]....
        /*0d9c*/ 	.word	0x000006f0


	//   ....[6]....
        /*0da0*/ 	.word	0x00000800


	//   ....[7]....
        /*0da4*/ 	.word	0x00000820


	//   ....[8]....
        /*0da8*/ 	.word	0x000056c0


	//----- nvinfo : EIATTR_COOP_GROUP_MASK_REGIDS
	.align		4
.L_24:
        /*0dac*/ 	.byte	0x04, 0x29
        /*0dae*/ 	.short	(.L_26 - .L_25)


	//   ....[0]....
.L_25:
        /*0db0*/ 	.word	0xffffffff


	//   ....[1]....
        /*0db4*/ 	.word	0xffffffff


	//   ....[2]....
        /*0db8*/ 	.word	0xffffffff


	//   ....[3]....
        /*0dbc*/ 	.word	0xffffffff


	//   ....[4]....
        /*0dc0*/ 	.word	0xffffffff


	//   ....[5]....
        /*0dc4*/ 	.word	0xffffffff


	//   ....[6]....
        /*0dc8*/ 	.word	0xffffffff


	//----- nvinfo : EIATTR_COOP_GROUP_INSTR_OFFSETS
	.align		4
.L_26:
        /*0dcc*/ 	.byte	0x04, 0x28
        /*0dce*/ 	.short	(.L_28 - .L_27)


	//   ....[0]....
.L_27:
        /*0dd0*/ 	.word	0x00000070


	//   ....[1]....
        /*0dd4*/ 	.word	0x00000090


	//   ....[2]....
        /*0dd8*/ 	.word	0x00000190


	//   ....[3]....
        /*0ddc*/ 	.word	0x000003d0


	//   ....[4]....
        /*0de0*/ 	.word	0x00000410


	//   ....[5]....
        /*0de4*/ 	.word	0x00000510


	//   ....[6]....
        /*0de8*/ 	.word	0x000009c0


	//----- nvinfo : EIATTR_REG_RECONFIG
	.align		4
.L_28:
        /*0dec*/ 	.byte	0x01, 0x54
	.zero		2


	//----- nvinfo : EIATTR_MBARRIER_INSTR_OFFSETS
	.align		4
        /*0df0*/ 	.byte	0x04, 0x39
        /*0df2*/ 	.short	(.L_30 - .L_29)


	//   ....[0]....
.L_29:
        /*0df4*/ 	.word	0x00000310
        /*0df8*/ 	.word	0x000000ff
        /*0dfc*/ 	.word	0x00000000
        /*0e00*/ 	.short	0x0100
        /*0e02*/ 	.byte	0x07
	.zero		1


	//   ....[1]....
        /*0e04*/ 	.word	0x00000320
        /*0e08*/ 	.word	0x000000ff
        /*0e0c*/ 	.word	0x00000028
        /*0e10*/ 	.short	0x0100
        /*0e12*/ 	.byte	0x07
	.zero		1


	//   ....[2]....
        /*0e14*/ 	.word	0x00000330
        /*0e18*/ 	.word	0x000000ff
        /*0e1c*/ 	.word	0x00000008
        /*0e20*/ 	.short	0x0100
        /*0e22*/ 	.byte	0x07
	.zero		1


	//   ....[3]....
        /*0e24*/ 	.word	0x00000340
        /*0e28*/ 	.word	0x000000ff
        /*0e2c*/ 	.word	0x00000030
        /*0e30*/ 	.short	0x0100
        /*0e32*/ 	.byte	0x07
	.zero		1


	//   ....[4]....
        /*0e34*/ 	.word	0x00000350
        /*0e38*/ 	.word	0x000000ff
        /*0e3c*/ 	.word	0x00000010
        /*0e40*/ 	.short	0x0100
        /*0e42*/ 	.byte	0x07
	.zero		1


	//   ....[5]....
        /*0e44*/ 	.word	0x00000360
        /*0e48*/ 	.word	0x000000ff
        /*0e4c*/ 	.word	0x00000038
        /*0e50*/ 	.short	0x0100
        /*0e52*/ 	.byte	0x07
	.zero		1


	//   ....[6]....
        /*0e54*/ 	.word	0x00000370
        /*0e58*/ 	.word	0x000000ff
        /*0e5c*/ 	.word	0x00000018
        /*0e60*/ 	.short	0x0100
        /*0e62*/ 	.byte	0x07
	.zero		1


	//   ....[7]....
        /*0e64*/ 	.word	0x00000380
        /*0e68*/ 	.word	0x000000ff
        /*0e6c*/ 	.word	0x00000040
        /*0e70*/ 	.short	0x0100
        /*0e72*/ 	.byte	0x07
	.zero		1


	//   ....[8]....
        /*0e74*/ 	.word	0x00000390
        /*0e78*/ 	.word	0x000000ff
        /*0e7c*/ 	.word	0x00000020
        /*0e80*/ 	.short	0x0100
        /*0e82*/ 	.byte	0x07
	.zero		1


	//   ....[9]....
        /*0e84*/ 	.word	0x000003a0
        /*0e88*/ 	.word	0x000000ff
        /*0e8c*/ 	.word	0x00000048
        /*0e90*/ 	.short	0x0100
        /*0e92*/ 	.byte	0x07
	.zero		1


	//   ....[10]....
        /*0e94*/ 	.word	0x00000860
        /*0e98*/ 	.word	0x000000ff
        /*0e9c*/ 	.word	0x00000080
        /*0ea0*/ 	.short	0x0100
        /*0ea2*/ 	.byte	0x07
	.zero		1


	//   ....[11]....
        /*0ea4*/ 	.word	0x00000900
        /*0ea8*/ 	.word	0x000000ff
        /*0eac*/ 	.word	0x00000088
        /*0eb0*/ 	.short	0x0100
        /*0eb2*/ 	.byte	0x07
	.zero		1


	//   ....[12]....
        /*0eb4*/ 	.word	0x00000940
        /*0eb8*/ 	.word	0x000000ff
        /*0ebc*/ 	.word	0x00000060
        /*0ec0*/ 	.short	0x0100
        /*0ec2*/ 	.byte	0x0a
	.zero		1


	//   ....[13]....
        /*0ec4*/ 	.word	0x00000950
        /*0ec8*/ 	.word	0x000000ff
        /*0ecc*/ 	.word	0x00000068
        /*0ed0*/ 	.short	0x0100
        /*0ed2*/ 	.byte	0x0a
	.zero		1


	//   ....[14]....
        /*0ed4*/ 	.word	0x00000960
        /*0ed8*/ 	.word	0x000000ff
        /*0edc*/ 	.word	0x00000070
        /*0ee0*/ 	.short	0x0100
        /*0ee2*/ 	.byte	0x0a
	.zero		1


	//   ....[15]....
        /*0ee4*/ 	.word	0x00000970
        /*0ee8*/ 	.word	0x000000ff
        /*0eec*/ 	.word	0x00000078
        /*0ef0*/ 	.short	0x0100
        /*0ef2*/ 	.byte	0x0a
	.zero		1


	//   ....[16]....
        /*0ef4*/ 	.word	0x00001820
        /*0ef8*/ 	.word	0x000000ff
        /*0efc*/ 	.word	0xfffffff8
        /*0f00*/ 	.short	0x010a
        /*0f02*/ 	.byte	0x11
	.zero		1


	//   ....[17]....
        /*0f04*/ 	.word	0x00002200
        /*0f08*/ 	.word	0x000000ff
        /*0f0c*/ 	.word	0x00000000
        /*0f10*/ 	.short	0x010a
        /*0f12*/ 	.byte	0x06
	.zero		1


	//   ....[18]....
        /*0f14*/ 	.word	0x00002240
        /*0f18*/ 	.word	0x000000ff
        /*0f1c*/ 	.word	0x00000000
        /*0f20*/ 	.short	0x010a
        /*0f22*/ 	.byte	0x06
	.zero		1


	//   ....[19]....
        /*0f24*/ 	.word	0x00003420
        /*0f28*/ 	.word	0x000000ff
        /*0f2c*/ 	.word	0x00000000
        /*0f30*/ 	.short	0x010a
        /*0f32*/ 	.byte	0x09
	.zero		1


	//   ....[20]....
        /*0f34*/ 	.word	0x00003460
        /*0f38*/ 	.word	0x000000ff
        /*0f3c*/ 	.word	0x00000000
        /*0f40*/ 	.short	0x010a
        /*0f42*/ 	.byte	0x09
	.zero		1


	//   ....[21]....
        /*0f44*/ 	.word	0x00004520
        /*0f48*/ 	.word	0x000000e5
        /*0f4c*/ 	.word	0x00000000
        /*0f50*/ 	.short	0x0101
        /*0f52*/ 	.byte	0x3f
	.zero		1


	//   ....[22]....
        /*0f54*/ 	.word	0x000055e0
        /*0f58*/ 	.word	0x000000e3
        /*0f5c*/ 	.word	0x00000000
        /*0f60*/ 	.short	0x0101
        /*0f62*/ 	.byte	0x1d
	.zero		1


	//   ....[23]....
        /*0f64*/ 	.word	0x00005770
        /*0f68*/ 	.word	0x00000018
        /*0f6c*/ 	.word	0x00000000
        /*0f70*/ 	.short	0x0101
        /*0f72*/ 	.byte	0x3f
	.zero		1


	//   ....[24]....
        /*0f74*/ 	.word	0x00005830
        /*0f78*/ 	.word	0x000000ff
        /*0f7c*/ 	.word	0x00000008
        /*0f80*/ 	.short	0x010a
        /*0f82*/ 	.byte	0x11
	.zero		1


	//   ....[25]....
        /*0f84*/ 	.word	0x0000ea20
        /*0f88*/ 	.word	0x00000003
        /*0f8c*/ 	.word	0x00000000
        /*0f90*/ 	.short	0x0101
        /*0f92*/ 	.byte	0x1d
	.zero		1


	//   ....[26]....
        /*0f94*/ 	.word	0x0000f470
        /*0f98*/ 	.word	0x0000000d
        /*0f9c*/ 	.word	0x00000028
        /*0fa0*/ 	.short	0x010a
        /*0fa2*/ 	.byte	0x3f
	.zero		1


	//   ....[27]....
        /*0fa4*/ 	.word	0x0000f840
        /*0fa8*/ 	.word	0x00000004
        /*0fac*/ 	.word	0x00000088
        /*0fb0*/ 	.short	0x0101
        /*0fb2*/ 	.byte	0x3f
	.zero		1


	//   ....[28]....
        /*0fb4*/ 	.word	0x00010040
        /*0fb8*/ 	.word	0x00000007
        /*0fbc*/ 	.word	0x00000000
        /*0fc0*/ 	.short	0x010a
        /*0fc2*/ 	.byte	0x3f
	.zero		1


	//   ....[29]....
        /*0fc4*/ 	.word	0x000100c0
        /*0fc8*/ 	.word	0x00000009
        /*0fcc*/ 	.word	0x00000000
        /*0fd0*/ 	.short	0x010a
        /*0fd2*/ 	.byte	0x3f
	.zero		1


	//   ....[30]....
        /*0fd4*/ 	.word	0x00010150
        /*0fd8*/ 	.word	0x00000006
        /*0fdc*/ 	.word	0x00000000
        /*0fe0*/ 	.short	0x010a
        /*0fe2*/ 	.byte	0x3f
	.zero		1


	//   ....[31]....
        /*0fe4*/ 	.word	0x000101e0
        /*0fe8*/ 	.word	0x00000009
        /*0fec*/ 	.word	0x00000000
        /*0ff0*/ 	.short	0x010a
        /*0ff2*/ 	.byte	0x3f
	.zero		1


	//   ....[32]....
        /*0ff4*/ 	.word	0x00010270
        /*0ff8*/ 	.word	0x00000003
        /*0ffc*/ 	.word	0x00000000
        /*1000*/ 	.short	0x010a
        /*1002*/ 	.byte	0x3f
	.zero		1


	//   ....[33]....
        /*1004*/ 	.word	0x000102e0
        /*1008*/ 	.word	0x00000003
        /*100c*/ 	.word	0xfffffff8
        /*1010*/ 	.short	0x010a
        /*1012*/ 	.byte	0x3f
	.zero		1


	//   ....[34]....
        /*1014*/ 	.word	0x00010340
        /*1018*/ 	.word	0x00000003
        /*101c*/ 	.word	0x00000000
        /*1020*/ 	.short	0x010a
        /*1022*/ 	.byte	0x3f
	.zero		1


	//   ....[35]....
        /*1024*/ 	.word	0x000103b0
        /*1028*/ 	.word	0x00000000
        /*102c*/ 	.word	0x00000000
        /*1030*/ 	.short	0x010a
        /*1032*/ 	.byte	0x3f
	.zero		1


	//   ....[36]....
        /*1034*/ 	.word	0x00010420
        /*1038*/ 	.word	0x00000019
        /*103c*/ 	.word	0x00000008
        /*1040*/ 	.short	0x010a
        /*1042*/ 	.byte	0x3f
	.zero		1


	//   ....[37]....
        /*1044*/ 	.word	0x000104f0
        /*1048*/ 	.word	0x0000000d
        /*104c*/ 	.word	0x00000028
        /*1050*/ 	.short	0x010a
        /*1052*/ 	.byte	0x3f
	.zero		1


	//   ....[38]....
        /*1054*/ 	.word	0x000105d0
        /*1058*/ 	.word	0x00000007
        /*105c*/ 	.word	0x00000000
        /*1060*/ 	.short	0x010a
        /*1062*/ 	.byte	0x3f
	.zero		1


	//   ....[39]....
        /*1064*/ 	.word	0x00010620
        /*1068*/ 	.word	0x00000009
        /*106c*/ 	.word	0x00000000
        /*1070*/ 	.short	0x010a
        /*1072*/ 	.byte	0x3f
	.zero		1


	//   ....[40]....
        /*1074*/ 	.word	0x00010670
        /*1078*/ 	.word	0x00000006
        /*107c*/ 	.word	0x00000000
        /*1080*/ 	.short	0x010a
        /*1082*/ 	.byte	0x3f
	.zero		1


	//   ....[41]....
        /*1084*/ 	.word	0x000106c0
        /*1088*/ 	.word	0x00000009
        /*108c*/ 	.word	0x00000000
        /*1090*/ 	.short	0x010a
        /*1092*/ 	.byte	0x3f
	.zero		1


	//----- nvinfo : EIATTR_NUM_MBARRIERS
	.align		4
.L_30:
        /*1094*/ 	.byte	0x03, 0x38
        /*1096*/ 	.short	0x0010


	//----- nvinfo : EIATTR_EXIT_INSTR_OFFSETS
	.align		4
        /*1098*/ 	.byte	0x04, 0x1c
        /*109a*/ 	.short	(.L_32 - .L_31)


	//   ....[0]....
.L_31:
        /*109c*/ 	.word	0x00001560


	//   ....[1]....
        /*10a0*/ 	.word	0x000015c0


	//   ....[2]....
        /*10a4*/ 	.word	0x0000f130


	//   ....[3]....
        /*10a8*/ 	.word	0x0000f160


	//   ....[4]....
        /*10ac*/ 	.word	0x000102c0


	//----- nvinfo : EIATTR_MAX_THREADS
	.align		4
.L_32:
        /*10b0*/ 	.byte	0x04, 0x05
        /*10b2*/ 	.short	(.L_34 - .L_33)
.L_33:
        /*10b4*/ 	.word	0x00000180
        /*10b8*/ 	.word	0x00000001
        /*10bc*/ 	.word	0x00000001


	//----- nvinfo : EIATTR_CRS_STACK_SIZE
	.align		4
.L_34:
        /*10c0*/ 	.byte	0x04, 0x1e
        /*10c2*/ 	.short	(.L_36 - .L_35)
.L_35:
        /*10c4*/ 	.word	0x00000000


	//----- nvinfo : EIATTR_CBANK_PARAM_SIZE
	.align		4
.L_36:
        /*10c8*/ 	.byte	0x03, 0x19
        /*10ca*/ 	.short	0x0470


	//----- nvinfo : EIATTR_PARAM_CBANK
	.align		4
        /*10cc*/ 	.byte	0x04, 0x0a
        /*10ce*/ 	.short	(.L_38 - .L_37)
	.align		4
.L_37:
        /*10d0*/ 	.word	index@(.nv.constant0._ZN7cutlass13device_kernelINS_4gemm6kernel13GemmUniversalIN4cute5tupleIJiiiiEEENS1_10collective13CollectiveMmaINS1_37MainloopSm90TmaGmmaWarpSpecializedFP8ILi5ENS5_IJNS4_1CILi2EEENSA_ILi1EEESC_EEENS1_32KernelTmaWarpSpecializedPingpongEEENS5_IJNSA_ILi64EEENSA_ILi256EEESG_EEENS_12float_e5m2_tENS5_IJlSC_lEEESJ_SK_NS4_8TiledMMAINS4_8MMA_AtomIJNS4_4SM904GMMA31MMA_64x256x32_F32E5M2E5M2_SS_TNILNSO_7ScaleInE1ELSQ_1EEEEEENS4_6LayoutINS5_IJSC_SC_SC_EEENS5_IJNSA_ILi0EEESV_SV_EEEEENS5_IJNS4_10UnderscoreESY_SY_EEEEENS4_13SM90_TMA_LOADENS4_14ComposedLayoutINS4_7SwizzleILi2ELi4ELi3EEENS4_18smem_ptr_flag_bitsILi8EEENST_INS5_IJNSA_ILi8EEESG_EEENS5_IJSG_SC_EEEEEEEvNS4_8identityENS4_23SM90_TMA_LOAD_MULTICASTES1B_vS1C_EENS_8epilogue10collective6detail29Sm90TmaWarpSpecializedAdapterINS1G_15DefaultEpilogueISJ_SK_SK_NS1F_6thread17LinearCombinationISJ_Li1EffLNS1K_9ScaleType4KindE0ELNS_15FloatRoundStyleE2ESJ_EENS1_15EpilogueDefaultEEEEEvvEEEEvNT_6ParamsE)
        /*10d4*/ 	.short	0x0210
        /*10d6*/ 	.short	0x0470


	//----- nvinfo : EIATTR_SW_WAR
	.align		4
.L_38:
        /*10d8*/ 	.byte	0x04, 0x36
        /*10da*/ 	.short	(.L_40 - .L_39)
.L_39:
        /*10dc*/ 	.word	0x00000008
.L_40:


//--------------------- .nv.callgraph             --------------------------
	.section	.nv.callgraph,"",@"SHT_CUDA_CALLGRAPH"
	.align	4
	.sectionentsize	8
	.align		4
        /*0000*/ 	.word	0x00000000
	.align		4
        /*0004*/ 	.word	0xffffffff
	.align		4
        /*0008*/ 	.word	0x00000000
	.align		4
        /*000c*/ 	.word	0xfffffffe
	.align		4
        /*0010*/ 	.word	0x00000000
	.align		4
        /*0014*/ 	.word	0xfffffffd
	.align		4
        /*0018*/ 	.word	0x00000000
	.align		4
        /*001c*/ 	.word	0xfffffffc


//--------------------- .nv.constant4             --------------------------
	.section	.nv.constant4,"a",@progbits
	.align	8
	.align		8
.nv.constant4:
        /*0000*/ 	.dword	_ZN39_INTERNAL_ba97f478_4_k_cu_b1229d2a_54584cuda3std3__45__cpo5beginE
	.align		8
        /*0008*/ 	.dword	_ZN39_INTERNAL_ba97f478_4_k_cu_b1229d2a_54584cuda3std3__45__cpo3endE
	.align		8
        /*0010*/ 	.dword	_ZN39_INTERNAL_ba97f478_4_k_cu_b1229d2a_54584cuda3std3__45__cpo6cbeginE
	.align		8
        /*0018*/ 	.dword	_ZN39_INTERNAL_ba97f478_4_k_cu_b1229d2a_54584cuda3std3__45__cpo4cendE
	.align		8
        /*0020*/ 	.dword	_ZN39_INTERNAL_ba97f478_4_k_cu_b1229d2a_54584cuda3std3__441_GLOBAL__N__ba97f478_4_k_cu_b1229d2a_54586ignoreE
	.align		8
        /*0028*/ 	.dword	_ZN39_INTERNAL_ba97f478_4_k_cu_b1229d2a_54584cuda3std3__419piecewise_constructE
	.align		8
        /*0030*/ 	.dword	_ZN39_INTERNAL_ba97f478_4_k_cu_b1229d2a_54584cuda3std3__48in_placeE
	.align		8
        /*0038*/ 	.dword	_ZN39_INTERNAL_ba97f478_4_k_cu_b1229d2a_54584cuda3std6ranges3__45__cpo4swapE
	.align		8
        /*0040*/ 	.dword	_ZN39_INTERNAL_ba97f478_4_k_cu_b1229d2a_54584cuda3std6ranges3__45__cpo9iter_moveE
	.align		8
        /*0048*/ 	.dword	_ZN39_INTERNAL_ba97f478_4_k_cu_b1229d2a_54584cute7productE
	.align		8
        /*0050*/ 	.dword	_ZN39_INTERNAL_ba97f478_4_k_cu_b1229d2a_54584cute1_E


//--------------------- .text._ZN7cutlass13device_kernelINS_4gemm6kernel13GemmUniversalIN4cute5tupleIJiiiiEEENS1_10collective13CollectiveMmaINS1_37MainloopSm90TmaGmmaWarpSpecializedFP8ILi5ENS5_IJNS4_1CILi2EEENSA_ILi1EEESC_EEENS1_32KernelTmaWarpSpecializedPingpongEEENS5_IJNSA_ILi64EEENSA_ILi256EEESG_EEENS_12float_e5m2_tENS5_IJlSC_lEEESJ_SK_NS4_8TiledMMAINS4_8MMA_AtomIJNS4_4SM904GMMA31MMA_64x256x32_F32E5M2E5M2_SS_TNILNSO_7ScaleInE1ELSQ_1EEEEEENS4_6LayoutINS5_IJSC_SC_SC_EEENS5_IJNSA_ILi0EEESV_SV_EEEEENS5_IJNS4_10UnderscoreESY_SY_EEEEENS4_13SM90_TMA_LOADENS4_14ComposedLayoutINS4_7SwizzleILi2ELi4ELi3EEENS4_18smem_ptr_flag_bitsILi8EEENST_INS5_IJNSA_ILi8EEESG_EEENS5_IJSG_SC_EEEEEEEvNS4_8identityENS4_23SM90_TMA_LOAD_MULTICASTES1B_vS1C_EENS_8epilogue10collective6detail29Sm90TmaWarpSpecializedAdapterINS1G_15DefaultEpilogueISJ_SK_SK_NS1F_6thread17LinearCombinationISJ_Li1EffLNS1K_9ScaleType4KindE0ELNS_15FloatRoundStyleE2ESJ_EENS1_15EpilogueDefaultEEEEEvvEEEEvNT_6ParamsE --------------------------
	.section	.text._ZN7cutlass13device_kernelINS_4gemm6kernel13GemmUniversalIN4cute5tupleIJiiiiEEENS1_10collective13CollectiveMmaINS1_37MainloopSm90TmaGmmaWarpSpecializedFP8ILi5ENS5_IJNS4_1CILi2EEENSA_ILi1EEESC_EEENS1_32KernelTmaWarpSpecializedPingpongEEENS5_IJNSA_ILi64EEENSA_ILi256EEESG_EEENS_12float_e5m2_tENS5_IJlSC_lEEESJ_SK_NS4_8TiledMMAINS4_8MMA_AtomIJNS4_4SM904GMMA31MMA_64x256x32_F32E5M2E5M2_SS_TNILNSO_7ScaleInE1ELSQ_1EEEEEENS4_6LayoutINS5_IJSC_SC_SC_EEENS5_IJNSA_ILi0EEESV_SV_EEEEENS5_IJNS4_10UnderscoreESY_SY_EEEEENS4_13SM90_TMA_LOADENS4_14ComposedLayoutINS4_7SwizzleILi2ELi4ELi3EEENS4_18smem_ptr_flag_bitsILi8EEENST_INS5_IJNSA_ILi8EEESG_EEENS5_IJSG_SC_EEEEEEEvNS4_8identityENS4_23SM90_TMA_LOAD_MULTICASTES1B_vS1C_EENS_8epilogue10collective6detail29Sm90TmaWarpSpecializedAdapterINS1G_15DefaultEpilogueISJ_SK_SK_NS1F_6thread17LinearCombinationISJ_Li1EffLNS1K_9ScaleType4KindE0ELNS_15FloatRoundStyleE2ESJ_EENS1_15EpilogueDefaultEEEEEvvEEEEvNT_6ParamsE,"ax",@progbits
	.align	128
.text._ZN7cutlass13device_kernelINS_4gemm6kernel13GemmUniversalIN4cute5tupleIJiiiiEEENS1_10collective13CollectiveMmaINS1_37MainloopSm90TmaGmmaWarpSpecializedFP8ILi5ENS5_IJNS4_1CILi2EEENSA_ILi1EEESC_EEENS1_32KernelTmaWarpSpecializedPingpongEEENS5_IJNSA_ILi64EEENSA_ILi256EEESG_EEENS_12float_e5m2_tENS5_IJlSC_lEEESJ_SK_NS4_8TiledMMAINS4_8MMA_AtomIJNS4_4SM904GMMA31MMA_64x256x32_F32E5M2E5M2_SS_TNILNSO_7ScaleInE1ELSQ_1EEEEEENS4_6LayoutINS5_IJSC_SC_SC_EEENS5_IJNSA_ILi0EEESV_SV_EEEEENS5_IJNS4_10UnderscoreESY_SY_EEEEENS4_13SM90_TMA_LOADENS4_14ComposedLayoutINS4_7SwizzleILi2ELi4ELi3EEENS4_18smem_ptr_flag_bitsILi8EEENST_INS5_IJNSA_ILi8EEESG_EEENS5_IJSG_SC_EEEEEEEvNS4_8identityENS4_23SM90_TMA_LOAD_MULTICASTES1B_vS1C_EENS_8epilogue10collective6detail29Sm90TmaWarpSpecializedAdapterINS1G_15DefaultEpilogueISJ_SK_SK_NS1F_6thread17LinearCombinationISJ_Li1EffLNS1K_9ScaleType4KindE0ELNS_15FloatRoundStyleE2ESJ_EENS1_15EpilogueDefaultEEEEEvvEEEEvNT_6ParamsE:
        .type           _ZN7cutlass13device_kernelINS_4gemm6kernel13GemmUniversalIN4cute5tupleIJiiiiEEENS1_10collective13CollectiveMmaINS1_37MainloopSm90TmaGmmaWarpSpecializedFP8ILi5ENS5_IJNS4_1CILi2EEENSA_ILi1EEESC_EEENS1_32KernelTmaWarpSpecializedPingpongEEENS5_IJNSA_ILi64EEENSA_ILi256EEESG_EEENS_12float_e5m2_tENS5_IJlSC_lEEESJ_SK_NS4_8TiledMMAINS4_8MMA_AtomIJNS4_4SM904GMMA31MMA_64x256x32_F32E5M2E5M2_SS_TNILNSO_7ScaleInE1ELSQ_1EEEEEENS4_6LayoutINS5_IJSC_SC_SC_EEENS5_IJNSA_ILi0EEESV_SV_EEEEENS5_IJNS4_10UnderscoreESY_SY_EEEEENS4_13SM90_TMA_LOADENS4_14ComposedLayoutINS4_7SwizzleILi2ELi4ELi3EEENS4_18smem_ptr_flag_bitsILi8EEENST_INS5_IJNSA_ILi8EEESG_EEENS5_IJSG_SC_EEEEEEEvNS4_8identityENS4_23SM90_TMA_LOAD_MULTICASTES1B_vS1C_EENS_8epilogue10collective6detail29Sm90TmaWarpSpecializedAdapterINS1G_15DefaultEpilogueISJ_SK_SK_NS1F_6thread17LinearCombinationISJ_Li1EffLNS1K_9ScaleType4KindE0ELNS_15FloatRoundStyleE2ESJ_EENS1_15EpilogueDefaultEEEEEvvEEEEvNT_6ParamsE,@function
        .size           _ZN7cutlass13device_kernelINS_4gemm6kernel13GemmUniversalIN4cute5tupleIJiiiiEEENS1_10collective13CollectiveMmaINS1_37MainloopSm90TmaGmmaWarpSpecializedFP8ILi5ENS5_IJNS4_1CILi2EEENSA_ILi1EEESC_EEENS1_32KernelTmaWarpSpecializedPingpongEEENS5_IJNSA_ILi64EEENSA_ILi256EEESG_EEENS_12float_e5m2_tENS5_IJlSC_lEEESJ_SK_NS4_8TiledMMAINS4_8MMA_AtomIJNS4_4SM904GMMA31MMA_64x256x32_F32E5M2E5M2_SS_TNILNSO_7ScaleInE1ELSQ_1EEEEEENS4_6LayoutINS5_IJSC_SC_SC_EEENS5_IJNSA_ILi0EEESV_SV_EEEEENS5_IJNS4_10UnderscoreESY_SY_EEEEENS4_13SM90_TMA_LOADENS4_14ComposedLayoutINS4_7SwizzleILi2ELi4ELi3EEENS4_18smem_ptr_flag_bitsILi8EEENST_INS5_IJNSA_ILi8EEESG_EEENS5_IJSG_SC_EEEEEEEvNS4_8identityENS4_23SM90_TMA_LOAD_MULTICASTES1B_vS1C_EENS_8epilogue10collective6detail29Sm90TmaWarpSpecializedAdapterINS1G_15DefaultEpilogueISJ_SK_SK_NS1F_6thread17LinearCombinationISJ_Li1EffLNS1K_9ScaleType4KindE0ELNS_15FloatRoundStyleE2ESJ_EENS1_15EpilogueDefaultEEEEEvvEEEEvNT_6ParamsE,(.L_x_338 - _ZN7cutlass13device_kernelINS_4gemm6kernel13GemmUniversalIN4cute5tupleIJiiiiEEENS1_10collective13CollectiveMmaINS1_37MainloopSm90TmaGmmaWarpSpecializedFP8ILi5ENS5_IJNS4_1CILi2EEENSA_ILi1EEESC_EEENS1_32KernelTmaWarpSpecializedPingpongEEENS5_IJNSA_ILi64EEENSA_ILi256EEESG_EEENS_12float_e5m2_tENS5_IJlSC_lEEESJ_SK_NS4_8TiledMMAINS4_8MMA_AtomIJNS4_4SM904GMMA31MMA_64x256x32_F32E5M2E5M2_SS_TNILNSO_7ScaleInE1ELSQ_1EEEEEENS4_6LayoutINS5_IJSC_SC_SC_EEENS5_IJNSA_ILi0EEESV_SV_EEEEENS5_IJNS4_10UnderscoreESY_SY_EEEEENS4_13SM90_TMA_LOADENS4_14ComposedLayoutINS4_7SwizzleILi2ELi4ELi3EEENS4_18smem_ptr_flag_bitsILi8EEENST_INS5_IJNSA_ILi8EEESG_EEENS5_IJSG_SC_EEEEEEEvNS4_8identityENS4_23SM90_TMA_LOAD_MULTICASTES1B_vS1C_EENS_8epilogue10collective6detail29Sm90TmaWarpSpecializedAdapterINS1G_15DefaultEpilogueISJ_SK_SK_NS1F_6thread17LinearCombinationISJ_Li1EffLNS1K_9ScaleType4KindE0ELNS_15FloatRoundStyleE2ESJ_EENS1_15EpilogueDefaultEEEEEvvEEEEvNT_6ParamsE)
        .other          _ZN7cutlass13device_kernelINS_4gemm6kernel13GemmUniversalIN4cute5tupleIJiiiiEEENS1_10collective13CollectiveMmaINS1_37MainloopSm90TmaGmmaWarpSpecializedFP8ILi5ENS5_IJNS4_1CILi2EEENSA_ILi1EEESC_EEENS1_32KernelTmaWarpSpecializedPingpongEEENS5_IJNSA_ILi64EEENSA_ILi256EEESG_EEENS_12float_e5m2_tENS5_IJlSC_lEEESJ_SK_NS4_8TiledMMAINS4_8MMA_AtomIJNS4_4SM904GMMA31MMA_64x256x32_F32E5M2E5M2_SS_TNILNSO_7ScaleInE1ELSQ_1EEEEEENS4_6LayoutINS5_IJSC_SC_SC_EEENS5_IJNSA_ILi0EEESV_SV_EEEEENS5_IJNS4_10UnderscoreESY_SY_EEEEENS4_13SM90_TMA_LOADENS4_14ComposedLayoutINS4_7SwizzleILi2ELi4ELi3EEENS4_18smem_ptr_flag_bitsILi8EEENST_INS5_IJNSA_ILi8EEESG_EEENS5_IJSG_SC_EEEEEEEvNS4_8identityENS4_23SM90_TMA_LOAD_MULTICASTES1B_vS1C_EENS_8epilogue10collective6detail29Sm90TmaWarpSpecializedAdapterINS1G_15DefaultEpilogueISJ_SK_SK_NS1F_6thread17LinearCombinationISJ_Li1EffLNS1K_9ScaleType4KindE0ELNS_15FloatRoundStyleE2ESJ_EENS1_15EpilogueDefaultEEEEEvvEEEEvNT_6ParamsE,@"STO_CUDA_ENTRY STV_DEFAULT"
_ZN7cutlass13device_kernelINS_4gemm6kernel13GemmUniversalIN4cute5tupleIJiiiiEEENS1_10collective13CollectiveMmaINS1_37MainloopSm90TmaGmmaWarpSpecializedFP8ILi5ENS5_IJNS4_1CILi2EEENSA_ILi1EEESC_EEENS1_32KernelTmaWarpSpecializedPingpongEEENS5_IJNSA_ILi64EEENSA_ILi256EEESG_EEENS_12float_e5m2_tENS5_IJlSC_lEEESJ_SK_NS4_8TiledMMAINS4_8MMA_AtomIJNS4_4SM904GMMA31MMA_64x256x32_F32E5M2E5M2_SS_TNILNSO_7ScaleInE1ELSQ_1EEEEEENS4_6LayoutINS5_IJSC_SC_SC_EEENS5_IJNSA_ILi0EEESV_SV_EEEEENS5_IJNS4_10UnderscoreESY_SY_EEEEENS4_13SM90_TMA_LOADENS4_14ComposedLayoutINS4_7SwizzleILi2ELi4ELi3EEENS4_18smem_ptr_flag_bitsILi8EEENST_INS5_IJNSA_ILi8EEESG_EEENS5_IJSG_SC_EEEEEEEvNS4_8identityENS4_23SM90_TMA_LOAD_MULTICASTES1B_vS1C_EENS_8epilogue10collective6detail29Sm90TmaWarpSpecializedAdapterINS1G_15DefaultEpilogueISJ_SK_SK_NS1F_6thread17LinearCombinationISJ_Li1EffLNS1K_9ScaleType4KindE0ELNS_15FloatRoundStyleE2ESJ_EENS1_15EpilogueDefaultEEEEEvvEEEEvNT_6ParamsE:
[----:B------:R-:W0:Y:S02]  /*0000*/  LDC R1, c[0x0][0x28] ;  /* 0x00000a00ff017b82 */ /* 0x000e240000000800 */
[----:B0-----:R-:W-:Y:S01]  /*0010*/  VIADD R1, R1, 0xfffffee8 ;  /* 0xfffffee801017836 */ /* 0x001fe20000000000 */
[----:B------:R-:W0:Y:S01]  /*0020*/  S2R R2, SR_TID.X ;  /* 0x0000000000027919 */ /* 0x000e220000002100 */
[----:B------:R-:W-:Y:S01]  /*0030*/  ELECT P0, URZ, PT ;  /* 0x00000000003f782f */ /* 0x000fe20003800000 */
[----:B------:R-:W-:Y:S01]  /*0040*/  BSSY B0, `(.L_x_0) ;  /* 0x0000014000007945 */ /* 0x000fe20003800000 */
[--C-:B0-----:R-:W-:Y:S02]  /*0050*/  SHF.R.U32.HI R0, RZ, 0x5, R2.reuse ;  /* 0x00000005ff007819 */ /* 0x101fe40000011602 */
[----:B------:R-:W-:-:S03]  /*0060*/  SHF.R.U32.HI R5, RZ, 0x7, R2 ;  /* 0x00000007ff057819 */ /* 0x000fc60000011602 */
[----:B------:R-:W0:Y:S02]  /*0070*/  SHFL.IDX PT, R3, R0, RZ, 0x1f ;  /* 0x00001fff00037589 */ /* 0x000e2400000e0000 */
[----:B0-----:R-:W-:Y:S02]  /*0080*/  R2UR UR6, R3 ;  /* 0x00000000030672ca */ /* 0x001fe400000e0000 */
[----:B------:R0:W1:Y:S11]  /*0090*/  SHFL.IDX PT, R3, R5, RZ, 0x1f ;  /* 0x00001fff05037589 */ /* 0x00007600000e0000 */
[----:B------:R-:W-:-:S02]  /*00a0*/  USHF.R.S32.HI UR4, URZ, 0x1f, UR6 ;  /* 0x0000001f3f047899 */ /* 0x000fc40008011406 */
[----:B------:R-:W-:Y:S02]  /*00b0*/  ISETP.NE.OR P0, PT, RZ, UR6, !P0 ;  /* 0x00000006ff007c0c */ /* 0x000fe4000c705670 */
[----:B------:R-:W-:-:S04]  /*00c0*/  ULEA.HI UR4, UR4, UR6, URZ, 0x2 ;  /* 0x0000000604047291 */ /* 0x000fc8000f8f103f */
[----:B------:R-:W-:-:S04]  /*00d0*/  ULOP3.LUT UR4, UR4, 0xfffffffc, URZ, 0xc0, !UPT ;  /* 0xfffffffc04047892 */ /* 0x000fc8000f8ec03f */
[----:B------:R-:W-:-:S03]  /*00e0*/  UIADD3 UR6, UR6, -UR4, URZ ;  /* 0x8000000406067290 */ /* 0x000fc6000fffe03f */
[----:B01----:R-:W-:Y:S09]  /*00f0*/  @P0 BRA `(.L_x_1) ;  /* 0x0000000000200947 */ /* 0x003ff20003800000 */
[----:B------:R-:W-:Y:S02]  /*0100*/  ULDC.64 UR4, c[0x0][0x198] ;  /* 0x0000660000047ab9 */ /* 0x000fe40000000a00 */
[----:B------:R-:W-:Y:S02]  /*0110*/  UIADD3 UR8, UP0, UR4, 0xf0, URZ ;  /* 0x000000f004087890 */ /* 0x000fe4000ff1e03f */
[----:B------:R-:W-:Y:S02]  /*0120*/  UIADD3 UR4, UP1, UR4, 0x1f0, URZ ;  /* 0x000001f004047890 */ /* 0x000fe4000ff3e03f */
[----:B------:R-:W-:Y:S02]  /*0130*/  UIADD3.X UR9, URZ, UR5, URZ, UP0, !UPT ;  /* 0x000000053f097290 */ /* 0x000fe400087fe43f */
[----:B------:R-:W-:-:S07]  /*0140*/  UIADD3.X UR5, URZ, UR5, URZ, UP1, !UPT ;  /* 0x000000053f057290 */ /* 0x000fce0008ffe43f */
[----:B------:R0:W-:Y:S02]  /*0150*/  UTMACCTL.PF [UR8] ;  /* 0x00000000080079b9 */ /* 0x0001e40008040000 */
[----:B------:R0:W-:Y:S02]  /*0160*/  UTMACCTL.PF [UR4] ;  /* 0x00000000040079b9 */ /* 0x0001e40008040000 */
[----:B0-----:R-:W-:Y:S01]  /*0170*/  NOP ;  /* 0x0000000000007918 */ /* 0x001fe20000000000 */
.L_x_1:
[----:B------:R-:W-:Y:S05]  /*0180*/  BSYNC B0 ;  /* 0x0000000000007941 */ /* 0x000fea0003800000 */
.L_x_0:
[----:B------:R-:W0:Y:S01]  /*0190*/  SHFL.IDX PT, R6, R0, RZ, 0x1f ;  /* 0x00001fff00067589 */ /* 0x000e2200000e0000 */
[----:B------:R-:W-:Y:S01]  /*01a0*/  R2UR UR14, R3 ;  /* 0x00000000030e72ca */ /* 0x000fe200000e0000 */
[----:B------:R-:W-:-:S04]  /*01b0*/  UISETP.NE.AND UP0, UPT, UR6, 0x3, UPT ;  /* 0x000000030600788c */ /* 0x000fc8000bf05270 */
[----:B------:R-:W-:-:S08]  /*01c0*/  UISETP.EQ.OR UP0, UPT, UR6, URZ, !UP0 ;  /* 0x0000003f0600728c */ /* 0x000fd0000c702670 */
[----:B------:R-:W-:Y:S02]  /*01d0*/  UIADD3 UR12, UR14, -0x1, URZ ;  /* 0xffffffff0e0c7890 */ /* 0x000fe4000fffe03f */
[----:B------:R-:W-:Y:S02]  /*01e0*/  UISETP.EQ.AND UP0, UPT, UR14, URZ, UP0 ;  /* 0x0000003f0e00728c */ /* 0x000fe40008702270 */
[----:B------:R-:W-:Y:S02]  /*01f0*/  UISETP.GE.U32.AND UP1, UPT, UR12, 0x2, UPT ;  /* 0x000000020c00788c */ /* 0x000fe4000bf26070 */
[----:B------:R-:W-:Y:S01]  /*0200*/  USEL UR13, URZ, 0x1, !UP0 ;  /* 0x000000013f0d7887 */ /* 0x000fe2000c000000 */
[----:B0-----:R-:W-:-:S03]  /*0210*/  ISETP.NE.AND P0, PT, R6, RZ, PT ;  /* 0x000000ff0600720c */ /* 0x001fc60003f05270 */
[----:B------:R-:W-:-:S10]  /*0220*/  USEL UR13, UR13, 0x2, UP1 ;  /* 0x000000020d0d7887 */ /* 0x000fd40008800000 */
[----:B------:R-:W-:Y:S05]  /*0230*/  @P0 BRA `(.L_x_2) ;  /* 0x0000000000600947 */ /* 0x000fea0003800000 */
[----:B------:R-:W0:Y:S01]  /*0240*/  S2UR UR7, SR_CgaCtaId ;  /* 0x00000000000779c3 */ /* 0x000e220000008800 */
[----:B------:R-:W-:Y:S01]  /*0250*/  UMOV UR4, 0x400 ;  /* 0x0000040000047882 */ /* 0x000fe20000000000 */
[----:B------:R-:W-:Y:S01]  /*0260*/  UMOV UR5, 0x1 ;  /* 0x0000000100057882 */ /* 0x000fe20000000000 */
[----:B------:R-:W-:Y:S01]  /*0270*/  UMOV UR8, 0x2 ;  /* 0x0000000200087882 */ /* 0x000fe20000000000 */
[----:B------:R-:W-:Y:S01]  /*0280*/  ELECT P0, URZ, PT ;  /* 0x00000000003f782f */ /* 0x000fe20003800000 */
[----:B------:R-:W-:-:S04]  /*0290*/  UIADD3 UR8, -UR8, 0x100000, URZ ;  /* 0x0010000008087890 */ /* 0x000fc8000fffe13f */
[----:B------:R-:W-:Y:S02]  /*02a0*/  USHF.L.U32 UR9, UR8, 0xb, URZ ;  /* 0x0000000b08097899 */ /* 0x000fe4000800063f */
[----:B------:R-:W-:Y:S02]  /*02b0*/  USHF.L.U32 UR8, UR8, 0x1, URZ ;  /* 0x0000000108087899 */ /* 0x000fe4000800063f */
[----:B0-----:R-:W-:Y:S02]  /*02c0*/  ULEA UR7, UR7, UR4, 0x18 ;  /* 0x0000000407077291 */ /* 0x001fe4000f8ec03f */
[----:B------:R-:W-:-:S04]  /*02d0*/  UIADD3 UR4, -UR5, 0x100000, URZ ;  /* 0x0010000005047890 */ /* 0x000fc8000fffe13f */
[----:B------:R-:W-:Y:S02]  /*02e0*/  USHF.L.U32 UR5, UR4, 0xb, URZ ;  /* 0x0000000b04057899 */ /* 0x000fe4000800063f */
[----:B------:R-:W-:Y:S01]  /*02f0*/  USHF.L.U32 UR4, UR4, 0x1, URZ ;  /* 0x0000000104047899 */ /* 0x000fe2000800063f */
[----:B------:R-:W0:Y:S11]  /*0300*/  FENCE.VIEW.ASYNC.S ;  /* 0x00000000000073c6 */ /* 0x000e360000000000 */
[----:B0-----:R0:W1:Y:S01]  /*0310*/  SYNCS.EXCH.64 URZ, [UR7], UR4 ;  /* 0x00000004073f75b2 */ /* 0x0010620008000100 */
[----:B------:R0:W2:Y:S01]  /*0320*/  SYNCS.EXCH.64 URZ, [UR7+0x28], UR8 ;  /* 0x00002808073f75b2 */ /* 0x0000a20008000100 */
[----:B------:R0:W3:Y:S01]  /*0330*/  SYNCS.EXCH.64 URZ, [UR7+0x8], UR4 ;  /* 0x00000804073f75b2 */ /* 0x0000e20008000100 */
[----:B------:R0:W4:Y:S01]  /*0340*/  SYNCS.EXCH.64 URZ, [UR7+0x30], UR8 ;  /* 0x00003008073f75b2 */ /* 0x0001220008000100 */
[----:B------:R0:W0:Y:S01]  /*0350*/  SYNCS.EXCH.64 URZ, [UR7+0x10], UR4 ;  /* 0x00001004073f75b2 */ /* 0x0000220008000100 */
[----:B------:R0:W0:Y:S01]  /*0360*/  SYNCS.EXCH.64 URZ, [UR7+0x38], UR8 ;  /* 0x00003808073f75b2 */ /* 0x0000220008000100 */
[----:B------:R0:W0:Y:S01]  /*0370*/  SYNCS.EXCH.64 URZ, [UR7+0x18], UR4 ;  /* 0x00001804073f75b2 */ /* 0x0000220008000100 */
[----:B------:R0:W0:Y:S01]  /*0380*/  SYNCS.EXCH.64 URZ, [UR7+0x40], UR8 ;  /* 0x00004008073f75b2 */ /* 0x0000220008000100 */
[----:B------:R0:W0:Y:S01]  /*0390*/  SYNCS.EXCH.64 URZ, [UR7+0x20], UR4 ;  /* 0x00002004073f75b2 */ /* 0x0000220008000100 */
[----:B------:R0:W0:Y:S01]  /*03a0*/  SYNCS.EXCH.64 URZ, [UR7+0x48], UR8 ;  /* 0x00004808073f75b2 */ /* 0x0000220008000100 */
[----:B------:R-:W-:Y:S01]  /*03b0*/  NOP ;  /* 0x0000000000007918 */ /* 0x000fe20000000000 */
.L_x_2:
[----:B------:R-:W-:Y:S01]  /*03c0*/  SHF.R.S32.HI R3, RZ, 0x1f, R2 ;  /* 0x0000001fff037819 */ /* 0x000fe20000011402 */
[----:B------:R-:W5:Y:S01]  /*03d0*/  SHFL.IDX PT, R7, R0, RZ, 0x1f ;  /* 0x00001fff00077589 */ /* 0x000f6200000e0000 */
[----:B------:R-:W1:Y:S01]  /*03e0*/  S2UR UR15, SR_CTAID.X ;  /* 0x00000000000f79c3 */ /* 0x000e620000002500 */
[----:B------:R-:W-:Y:S02]  /*03f0*/  ELECT P0, URZ, PT ;  /* 0x00000000003f782f */ /* 0x000fe40003800000 */
[----:B------:R-:W-:Y:S01]  /*0400*/  LEA.HI R3, R3, R2, RZ, 0x7 ;  /* 0x0000000203037211 */ /* 0x000fe200078f38ff */
[----:B------:R1:W2:Y:S01]  /*0410*/  SHFL.IDX PT, R10, R0, RZ, 0x1f ;  /* 0x00001fff000a7589 */ /* 0x0002a200000e0000 */
[----:B------:R-:W-:Y:S01]  /*0420*/  SHF.R.S32.HI R9, RZ, 0x1f, R6 ;  /* 0x0000001fff097819 */ /* 0x000fe20000011406 */
[----:B0-----:R-:W-:Y:S01]  /*0430*/  ULDC UR4, c[0x0][0x150] ;  /* 0x0000540000047ab9 */ /* 0x001fe20000000800 */
[----:B------:R-:W-:Y:S02]  /*0440*/  LOP3.LUT R3, R3, 0xffffff80, RZ, 0xc0, !PT ;  /* 0xffffff8003037812 */ /* 0x000fe400078ec0ff */
[----:B------:R-:W-:-:S02]  /*0450*/  ELECT P1, URZ, PT ;  /* 0x00000000003f782f */ /* 0x000fc40003820000 */
[----:B------:R-:W-:Y:S01]  /*0460*/  LEA.HI R9, R9, R6, RZ, 0x2 ;  /* 0x0000000609097211 */ /* 0x000fe200078f10ff */
[----:B------:R-:W0:Y:S01]  /*0470*/  LDC R13, c[0x0][0x144] ;  /* 0x00005100ff0d7b82 */ /* 0x000e220000000800 */
[----:B------:R-:W-:Y:S01]  /*0480*/  UMOV UR9, 0x80 ;  /* 0x0000008000097882 */ /* 0x000fe20000000000 */
[----:B------:R-:W-:Y:S01]  /*0490*/  IMAD.IADD R3, R2, 0x1, -R3 ;  /* 0x0000000102037824 */ /* 0x000fe200078e0a03 */
[----:B------:R-:W-:Y:S01]  /*04a0*/  LOP3.LUT R9, R9, 0x3ffffffc, RZ, 0xc0, !PT ;  /* 0x3ffffffc09097812 */ /* 0x000fe200078ec0ff */
[----:B------:R-:W-:Y:S01]  /*04b0*/  NOP ;  /* 0x0000000000007918 */ /* 0x000fe20000000000 */
[----:B------:R-:W-:Y:S01]  /*04c0*/  NOP ;  /* 0x0000000000007918 */ /* 0x000fe20000000000 */
[----:B------:R-:W-:Y:S02]  /*04d0*/  ISETP.NE.AND P3, PT, RZ, UR14, PT ;  /* 0x0000000eff007c0c */ /* 0x000fe4000bf65270 */
[----:B------:R-:W-:Y:S01]  /*04e0*/  SHF.R.S32.HI R12, RZ, 0x1f, R3 ;  /* 0x0000001fff0c7819 */ /* 0x000fe20000011403 */
[----:B------:R-:W-:Y:S01]  /*04f0*/  IMAD.IADD R9, R6, 0x1, -R9 ;  /* 0x0000000106097824 */ /* 0x000fe200078e0a09 */
[----:B------:R-:W3:Y:S01]  /*0500*/  LDC R15, c[0x0][0x148] ;  /* 0x00005200ff0f7b82 */ /* 0x000ee20000000800 */
[----:B------:R-:W4:Y:S01]  /*0510*/  SHFL.IDX PT, R6, R5, RZ, 0x1f ;  /* 0x00001fff05067589 */ /* 0x000f2200000e0000 */
[----:B------:R-:W-:-:S02]  /*0520*/  LEA.HI R4, R12, R3, RZ, 0x3 ;  /* 0x000000030c047211 */ /* 0x000fc400078f18ff */
[----:B-----5:R-:W-:Y:S02]  /*0530*/  ISETP.NE.OR P0, PT, R7, RZ, !P0 ;  /* 0x000000ff0700720c */ /* 0x020fe40004705670 */
[--C-:B------:R-:W-:Y:S02]  /*0540*/  SHF.R.S32.HI R7, RZ, 0x3, R4.reuse ;  /* 0x00000003ff077819 */ /* 0x100fe40000011404 */
[----:B------:R-:W-:Y:S02]  /*0550*/  SHF.R.S32.HI R8, RZ, 0x1f, R4 ;  /* 0x0000001fff087819 */ /* 0x000fe40000011404 */
[----:B------:R-:W5:Y:S01]  /*0560*/  S2R R4, SR_CTAID.Y ;  /* 0x0000000000047919 */ /* 0x000f620000002600 */
[----:B-1----:R-:W-:Y:S02]  /*0570*/  I2FP.F32.U32 R0, UR15 ;  /* 0x0000000f00007c45 */ /* 0x002fe40008201000 */
[----:B------:R-:W-:Y:S02]  /*0580*/  LEA.HI R8, R8, R7, RZ, 0x2 ;  /* 0x0000000708087211 */ /* 0x000fe400078f10ff */
[----:B--2---:R-:W-:Y:S01]  /*0590*/  ISETP.NE.OR P1, PT, R10, RZ, !P1 ;  /* 0x000000ff0a00720c */ /* 0x004fe20004f25670 */
[----:B------:R-:W-:Y:S01]  /*05a0*/  FMUL R11, R0, UR4 ;  /* 0x00000004000b7c20 */ /* 0x000fe20008400000 */
[----:B------:R-:W-:Y:S01]  /*05b0*/  LOP3.LUT R8, R8, 0xfffffffc, RZ, 0xc0, !PT ;  /* 0xfffffffc08087812 */ /* 0x000fe200078ec0ff */
[----:B------:R-:W-:Y:S01]  /*05c0*/  VOTEU.ALL UP0, P0 ;  /* 0x00000000003f7886 */ /* 0x000fe20000000000 */
[----:B------:R-:W-:-:S03]  /*05d0*/  ULDC UR4, c[0x0][0x154] ;  /* 0x0000550000047ab9 */ /* 0x000fc60000000800 */
[----:B------:R-:W-:Y:S01]  /*05e0*/  IMAD.IADD R8, R7, 0x1, -R8 ;  /* 0x0000000107087824 */ /* 0x000fe200078e0a08 */
[----:B------:R-:W1:Y:S01]  /*05f0*/  F2I.U32.TRUNC.NTZ R11, R11 ;  /* 0x0000000b000b7305 */ /* 0x000e62000020f000 */
[----:B------:R-:W2:Y:S01]  /*0600*/  @!UP0 S2UR UR8, SR_CgaCtaId ;  /* 0x00000000000889c3 */ /* 0x000ea20000008800 */
[----:B------:R-:W-:Y:S01]  /*0610*/  @!UP0 UMOV UR7, 0x400 ;  /* 0x0000040000078882 */ /* 0x000fe20000000000 */
[----:B------:R-:W-:Y:S01]  /*0620*/  IMAD R8, R9, 0x4, R8 ;  /* 0x0000000409087824 */ /* 0x000fe200078e0208 */
[----:B----4-:R-:W-:Y:S01]  /*0630*/  R2UR UR17, R6 ;  /* 0x00000000061172ca */ /* 0x010fe200000e0000 */
[----:B------:R-:W-:Y:S01]  /*0640*/  VOTEU.ALL UP1, P1 ;  /* 0x00000000003f7886 */ /* 0x000fe20000820000 */
[----:B------:R-:W-:Y:S01]  /*0650*/  VOTEU.ALL UP2, P1 ;  /* 0x00000000003f7886 */ /* 0x000fe20000840000 */
[C---:B------:R-:W-:Y:S01]  /*0660*/  IMAD.SHL.U32 R7, R8.reuse, 0x4, RZ ;  /* 0x0000000408077824 */ /* 0x040fe200078e00ff */
[----:B------:R-:W-:Y:S01]  /*0670*/  LEA.HI R0, R8, R8, RZ, 0x1 ;  /* 0x0000000808007211 */ /* 0x000fe200078f08ff */
[----:B------:R-:W-:Y:S01]  /*0680*/  VOTEU.ALL UP3, P1 ;  /* 0x00000000003f7886 */ /* 0x000fe20000860000 */
[----:B------:R-:W4:Y:S01]  /*0690*/  @!UP1 S2UR UR11, SR_CgaCtaId ;  /* 0x00000000000b99c3 */ /* 0x000f220000008800 */
[----:B------:R-:W-:Y:S01]  /*06a0*/  @!UP1 UMOV UR10, 0x400 ;  /* 0x00000400000a9882 */ /* 0x000fe20000000000 */
[----:B------:R-:W-:Y:S01]  /*06b0*/  LOP3.LUT R9, R0, 0xfffffffe, RZ, 0xc0, !PT ;  /* 0xfffffffe00097812 */ /* 0x000fe200078ec0ff */
[----:B------:R-:W-:Y:S01]  /*06c0*/  VOTEU.ALL UP4, P1 ;  /* 0x00000000003f7886 */ /* 0x000fe20000880000 */
[C---:B------:R-:W-:Y:S01]  /*06d0*/  LOP3.LUT R17, R8.reuse, 0xc, R7, 0x78, !PT ;  /* 0x0000000c08117812 */ /* 0x040fe200078e7807 */
[----:B-1----:R-:W-:Y:S01]  /*06e0*/  IMAD.MOV R14, RZ, RZ, -R11 ;  /* 0x000000ffff0e7224 */ /* 0x002fe200078e0a0b */
[----:B------:R-:W-:Y:S01]  /*06f0*/  VOTEU.ALL UP5, P1 ;  /* 0x00000000003f7886 */ /* 0x000fe200008a0000 */
[----:B------:R-:W-:Y:S01]  /*0700*/  IMAD.IADD R9, R8, 0x1, -R9 ;  /* 0x0000000108097824 */ /* 0x000fe200078e0a09 */
[----:B-----5:R-:W-:Y:S01]  /*0710*/  I2FP.F32.U32 R0, R4 ;  /* 0x0000000400007245 */ /* 0x020fe20000201000 */
[----:B0-----:R-:W-:Y:S01]  /*0720*/  IMAD R14, R13, R14, UR15 ;  /* 0x0000000f0d0e7e24 */ /* 0x001fe2000f8e020e */
[----:B------:R-:W0:Y:S01]  /*0730*/  LDC R8, c[0x0][0x140] ;  /* 0x00005000ff087b82 */ /* 0x000e220000000800 */
[----:B------:R1:W-:Y:S02]  /*0740*/  STL [R1+0x80], R17 ;  /* 0x0000801101007387 */ /* 0x0003e40000100800 */
[----:B------:R-:W-:Y:S01]  /*0750*/  FMUL R0, R0, UR4 ;  /* 0x0000000400007c20 */ /* 0x000fe20008400000 */
[----:B------:R-:W-:Y:S01]  /*0760*/  ISETP.NE.AND P2, PT, R9, R14, PT ;  /* 0x0000000e0900720c */ /* 0x000fe20003f45270 */
[----:B------:R-:W-:Y:S01]  /*0770*/  UMOV UR4, 0x20 ;  /* 0x0000002000047882 */ /* 0x000fe20000000000 */
[----:B--2---:R-:W-:-:S02]  /*0780*/  @!UP0 ULEA UR7, UR8, UR7, 0x18 ;  /* 0x0000000708078291 */ /* 0x004fc4000f8ec03f */
[----:B------:R-:W-:-:S04]  /*0790*/  @!UP0 UIADD3 UR4, -UR4, 0x100000, URZ ;  /* 0x0010000004048890 */ /* 0x000fc8000fffe13f */
[----:B------:R-:W-:Y:S02]  /*07a0*/  @!UP0 USHF.L.U32 UR5, UR4, 0xb, URZ ;  /* 0x0000000b04058899 */ /* 0x000fe4000800063f */
[----:B------:R-:W-:Y:S01]  /*07b0*/  @!UP0 USHF.L.U32 UR4, UR4, 0x1, URZ ;  /* 0x0000000104048899 */ /* 0x000fe2000800063f */
[----:B------:R-:W2:Y:S01]  /*07c0*/  F2I.U32.TRUNC.NTZ R0, R0 ;  /* 0x0000000000007305 */ /* 0x000ea2000020f000 */
[----:B------:R-:W-:-:S04]  /*07d0*/  @!UP1 UIADD3 UR8, -UR9, 0x100000, URZ ;  /* 0x0010000009089890 */ /* 0x000fc8000fffe13f */
[----:B------:R-:W-:Y:S02]  /*07e0*/  @!UP1 USHF.L.U32 UR9, UR8, 0xb, URZ ;  /* 0x0000000b08099899 */ /* 0x000fe4000800063f */
[----:B------:R-:W-:Y:S01]  /*07f0*/  @!UP1 USHF.L.U32 UR8, UR8, 0x1, URZ ;  /* 0x0000000108089899 */ /* 0x000fe2000800063f */
[----:B------:R-:W-:Y:S01]  /*0800*/  VOTEU.ALL UP0, P0 ;  /* 0x00000000003f7886 */ /* 0x000fe20000000000 */
[----:B----4-:R-:W-:Y:S01]  /*0810*/  @!UP1 ULEA UR10, UR11, UR10, 0x18 ;  /* 0x0000000a0b0a9291 */ /* 0x010fe2000f8ec03f */
[----:B------:R-:W-:Y:S01]  /*0820*/  VOTEU.ALL UP1, P0 ;  /* 0x00000000003f7886 */ /* 0x000fe20000020000 */
[----:B------:R-:W-:-:S04]  /*0830*/  LOP3.LUT P0, RZ, R3, 0x7, RZ, 0xc0, !PT ;  /* 0x0000000703ff7812 */ /* 0x000fc8000780c0ff */
[C---:B------:R-:W-:Y:S01]  /*0840*/  ISETP.LT.U32.AND P0, PT, R17.reuse, 0x2, !P0 ;  /* 0x000000021100780c */ /* 0x040fe20004701070 */
[----:B------:R-:W4:Y:S02]  /*0850*/  FENCE.VIEW.ASYNC.S ;  /* 0x00000000000073c6 */ /* 0x000f240000000000 */
[----:B----4-:R1:W4:Y:S01]  /*0860*/  @!UP0 SYNCS.EXCH.64 URZ, [UR7+0x80], UR4 ;  /* 0x00008004073f85b2 */ /* 0x0103220008000100 */
[----:B--2---:R-:W-:Y:S01]  /*0870*/  IMAD.MOV R16, RZ, RZ, -R0 ;  /* 0x000000ffff107224 */ /* 0x004fe200078e0a00 */
[----:B------:R-:W-:Y:S02]  /*0880*/  @P2 LEA.HI R0, R17, R17, RZ, 0x1 ;  /* 0x0000001111002211 */ /* 0x000fe400078f08ff */
[----:B0-----:R-:W-:Y:S01]  /*0890*/  ISETP.EQ.U32.AND P1, PT, R8, 0x1, PT ;  /* 0x000000010800780c */ /* 0x001fe20003f22070 */
[----:B---3--:R-:W-:Y:S01]  /*08a0*/  IMAD R7, R15, R16, R4 ;  /* 0x000000100f077224 */ /* 0x008fe200078e0204 */
[----:B------:R-:W-:-:S04]  /*08b0*/  @P2 SHF.R.S32.HI R0, RZ, 0x1, R0 ;  /* 0x00000001ff002819 */ /* 0x000fc80000011400 */
[----:B------:R-:W-:Y:S01]  /*08c0*/  @P2 ISETP.NE.AND P4, PT, R0, R7, PT ;  /* 0x000000070000220c */ /* 0x000fe20003f85270 */
[----:B------:R-:W-:Y:S01]  /*08d0*/  IMAD.MOV.U32 R0, RZ, RZ, 0x1 ;  /* 0x00000001ff007424 */ /* 0x000fe200078e00ff */
[----:B------:R-:W-:Y:S02]  /*08e0*/  SEL R7, RZ, 0x1, !P0 ;  /* 0x00000001ff077807 */ /* 0x000fe40004000000 */
[----:B------:R-:W-:Y:S01]  /*08f0*/  @P2 SEL R0, RZ, 0x1, P4 ;  /* 0x00000001ff002807 */ /* 0x000fe20002000000 */
[----:B------:R1:W0:Y:S01]  /*0900*/  @!UP1 SYNCS.EXCH.64 URZ, [UR7+0x88], UR4 ;  /* 0x00008804073f95b2 */ /* 0x0002220008000100 */
[----:B------:R-:W-:Y:S02]  /*0910*/  NOP ;  /* 0x0000000000007918 */ /* 0x000fe40000000000 */
[----:B------:R-:W-:-:S05]  /*0920*/  LOP3.LUT R0, R0, R7, RZ, 0xc0, !PT ;  /* 0x0000000700007212 */ /* 0x000fca00078ec0ff */
[----:B------:R1:W-:Y:S01]  /*0930*/  STL [R1+0x78], R0 ;  /* 0x0000780001007387 */ /* 0x0003e20000100800 */
[----:B------:R1:W2:Y:S01]  /*0940*/  @!UP2 SYNCS.EXCH.64 URZ, [UR10+0x60], UR8 ;  /* 0x000060080a3fa5b2 */ /* 0x0002a20008000100 */
[----:B------:R1:W3:Y:S01]  /*0950*/  @!UP3 SYNCS.EXCH.64 URZ, [UR10+0x68], UR8 ;  /* 0x000068080a3fb5b2 */ /* 0x0002e20008000100 */
[----:B------:R1:W0:Y:S01]  /*0960*/  @!UP4 SYNCS.EXCH.64 URZ, [UR10+0x70], UR8 ;  /* 0x000070080a3fc5b2 */ /* 0x0002220008000100 */
[----:B------:R1:W0:Y:S01]  /*0970*/  @!UP5 SYNCS.EXCH.64 URZ, [UR10+0x78], UR8 ;  /* 0x000078080a3fd5b2 */ /* 0x0002220008000100 */
[----:B------:R-:W-:Y:S01]  /*0980*/  NOP ;  /* 0x0000000000007918 */ /* 0x000fe20000000000 */
[----:B----4-:R-:W-:Y:S05]  /*0990*/  @!P1 BRA `(.L_x_3) ;  /* 0x0000000000089947 */ /* 0x010fea0003800000 */
[----:B0-23--:R-:W-:Y:S01]  /*09a0*/  UCGABAR_ARV ;  /* 0x00000000000079c7 */ /* 0x00dfe20008000000 */
[----:B------:R-:W-:Y:S05]  /*09b0*/  BRA `(.L_x_4) ;  /* 0x0000000000047947 */ /* 0x000fea0003800000 */
.L_x_3:
[----:B0-23--:R-:W-:Y:S01]  /*09c0*/  NOP ;  /* 0x0000000000007918 */ /* 0x00dfe20000000000 */
.L_x_4:
[----:B-1----:R-:W-:Y:S01]  /*09d0*/  ULDC.64 UR4, c[0x0][0x598] ;  /* 0x0001660000047ab9 */ /* 0x002fe20000000a00 */
[----:B------:R-:W-:Y:S01]  /*09e0*/  ULDC.64 UR22, c[0x0][0x208] ;  /* 0x0000820000167ab9 */ /* 0x000fe20000000a00 */
[----:B------:R-:W-:-:S04]  /*09f0*/  ISETP.NE.U32.AND P0, PT, RZ, UR4, PT ;  /* 0x00000004ff007c0c */ /* 0x000fc8000bf05070 */
[----:B------:R-:W-:-:S13]  /*0a00*/  ISETP.NE.AND.EX P0, PT, RZ, UR5, PT, P0 ;  /* 0x00000005ff007c0c */ /* 0x000fda000bf05300 */
[----:B------:R-:W-:Y:S05]  /*0a10*/  @!P0 BRA `(.L_x_5) ;  /* 0x0000000000208947 */ /* 0x000fea0003800000 */
[----:B------:R-:W0:Y:S02]  /*0a20*/  LDC.64 R6, c[0x0][0x598] ;  /* 0x00016600ff067b82 */ /* 0x000e240000000a00 */
[----:B0-----:R-:W2:Y:S02]  /*0a30*/  LDG.E.64 R6, desc[UR22][R6.64] ;  /* 0x0000001606067981 */ /* 0x001ea4000c1e1b00 */
[----:B--2---:R-:W-:-:S04]  /*0a40*/  ISETP.NE.U32.AND P0, PT, R6, RZ, PT ;  /* 0x000000ff0600720c */ /* 0x004fc80003f05070 */
[----:B------:R-:W-:-:S13]  /*0a50*/  ISETP.NE.AND.EX P0, PT, R7, RZ, PT, P0 ;  /* 0x000000ff0700720c */ /* 0x000fda0003f05300 */
[----:B------:R-:W-:Y:S05]  /*0a60*/  @!P0 BRA `(.L_x_5) ;  /* 0x00000000000c8947 */ /* 0x000fea0003800000 */
[----:B------:R-:W2:Y:S02]  /*0a70*/  LD.E R6, desc[UR22][R6.64] ;  /* 0x0000001606067980 */ /* 0x000ea4000c101900 */
[----:B--2---:R-:W-:Y:S01]  /*0a80*/  R2UR UR24, R6 ;  /* 0x00000000061872ca */ /* 0x004fe200000e0000 */
[----:B------:R-:W-:-:S14]  /*0a90*/  BRA `(.L_x_6) ;  /* 0x0000000000247947 */ /* 0x000fdc0003800000 */
.L_x_5:
[----:B------:R-:W-:Y:S02]  /*0aa0*/  ULDC.64 UR4, c[0x0][0x588] ;  /* 0x0001620000047ab9 */ /* 0x000fe40000000a00 */
[----:B------:R-:W-:-:S04]  /*0ab0*/  ISETP.NE.U32.AND P0, PT, RZ, UR4, PT ;  /* 0x00000004ff007c0c */ /* 0x000fc8000bf05070 */
[----:B------:R-:W-:-:S13]  /*0ac0*/  ISETP.NE.AND.EX P0, PT, RZ, UR5, PT, P0 ;  /* 0x00000005ff007c0c */ /* 0x000fda000bf05300 */
[----:B------:R-:W-:Y:S05]  /*0ad0*/  @!P0 BRA `(.L_x_7) ;  /* 0x0000000000108947 */ /* 0x000fea0003800000 */
[----:B------:R-:W0:Y:S02]  /*0ae0*/  LDC.64 R6, c[0x0][0x588] ;  /* 0x00016200ff067b82 */ /* 0x000e240000000a00 */
[----:B0-----:R-:W2:Y:S02]  /*0af0*/  LDG.E R6, desc[UR22][R6.64] ;  /* 0x0000001606067981 */ /* 0x001ea4000c1e1900 */
[----:B--2---:R-:W-:Y:S01]  /*0b00*/  R2UR UR24, R6 ;  /* 0x00000000061872ca */ /* 0x004fe200000e0000 */
[----:B------:R-:W-:-:S14]  /*0b10*/  BRA `(.L_x_6) ;  /* 0x0000000000047947 */ /* 0x000fdc0003800000 */
.L_x_7:
[----:B------:R-:W-:-:S05]  /*0b20*/  ULDC UR24, c[0x0][0x580] ;  /* 0x0001600000187ab9 */ /* 0x000fca0000000800 */
.L_x_6:
[----:B------:R-:W-:Y:S02]  /*0b30*/  ULDC.64 UR4, c[0x0][0x5a0] ;  /* 0x0001680000047ab9 */ /* 0x000fe40000000a00 */
        /* <DEDUP_REMOVED lines=11> */
.L_x_8:
        /* <DEDUP_REMOVED lines=8> */
.L_x_10:
[----:B------:R-:W-:-:S05]  /*0c70*/  ULDC UR25, c[0x0][0x584] ;  /* 0x0001610000197ab9 */ /* 0x000fca0000000800 */
.L_x_9:
[----:B------:R-:W0:Y:S01]  /*0c80*/  LDC R0, c[0x0][0x65c] ;  /* 0x00019700ff007b82 */ /* 0x000e220000000800 */
[----:B------:R-:W-:Y:S01]  /*0c90*/  IMAD.U32 R6, RZ, RZ, UR15 ;  /* 0x0000000fff067e24 */ /* 0x000fe2000f8e00ff */
[----:B------:R-:W-:Y:S01]  /*0ca0*/  UISETP.NE.AND UP0, UPT, UR14, 0x2, UPT ;  /* 0x000000020e00788c */ /* 0x000fe2000bf05270 */
[----:B------:R-:W-:Y:S01]  /*0cb0*/  IMAD.MOV.U32 R7, RZ, RZ, RZ ;  /* 0x000000ffff077224 */ /* 0x000fe200078e00ff */
[----:B------:R-:W-:Y:S01]  /*0cc0*/  ULDC UR7, c[0x0][0x28c] ;  /* 0x0000a30000077ab9 */ /* 0x000fe20000000800 */
[----:B------:R-:W-:Y:S01]  /*0cd0*/  UMOV UR5, URZ ;  /* 0x0000003f00057c82 */ /* 0x000fe20008000000 */
[----:B------:R-:W-:Y:S02]  /*0ce0*/  UIADD3 UR7, UR7, 0x3f, URZ ;  /* 0x0000003f07077890 */ /* 0x000fe4000fffe03f */
[----:B------:R-:W-:Y:S01]  /*0cf0*/  PLOP3.LUT P0, PT, PT, PT, UP0, 0x80, 0x0 ;  /* 0x000000000000781c */ /* 0x000fe20003f0f008 */
[----:B------:R-:W-:Y:S01]  /*0d00*/  UMOV UR4, URZ ;  /* 0x0000003f00047c82 */ /* 0x000fe20008000000 */
[----:B------:R-:W-:Y:S01]  /*0d10*/  USHF.R.S32.HI UR10, URZ, 0x1f, UR7 ;  /* 0x0000001f3f0a7899 */ /* 0x000fe20008011407 */
[----:B------:R-:W-:-:S03]  /*0d20*/  ULDC.64 UR18, c[0x0][0x650] ;  /* 0x0001940000127ab9 */ /* 0x000fc60000000a00 */
[----:B------:R-:W-:-:S04]  /*0d30*/  ULEA.HI UR10, UR10, UR7, URZ, 0x6 ;  /* 0x000000070a0a7291 */ /* 0x000fc8000f8f303f */
[----:B------:R-:W-:Y:S01]  /*0d40*/  USHF.R.S32.HI UR14, URZ, 0x6, UR10 ;  /* 0x000000063f0e7899 */ /* 0x000fe2000801140a */
[----:B0-----:R-:W-:-:S13]  /*0d50*/  ISETP.NE.AND P2, PT, R0, 0x1, PT ;  /* 0x000000010000780c */ /* 0x001fda0003f45270 */
[----:B------:R-:W0:Y:S01]  /*0d60*/  @P2 LDC R9, c[0x0][0x10] ;  /* 0x00000400ff092b82 */ /* 0x000e220000000800 */
[----:B------:R-:W-:-:S07]  /*0d70*/  @P2 IMAD.MOV.U32 R5, RZ, RZ, RZ ;  /* 0x000000ffff052224 */ /* 0x000fce00078e00ff */
[----:B------:R-:W1:Y:S01]  /*0d80*/  @!P2 LDC R11, c[0x0][0xc] ;  /* 0x00000300ff0bab82 */ /* 0x000e620000000800 */
[----:B------:R-:W-:Y:S01]  /*0d90*/  ULDC UR8, c[0x0][0xc] ;  /* 0x0000030000087ab9 */ /* 0x000fe20000000800 */
[----:B------:R-:W-:Y:S01]  /*0da0*/  ULDC UR9, c[0x0][0x10] ;  /* 0x0000040000097ab9 */ /* 0x000fe20000000800 */
[----:B------:R-:W-:Y:S01]  /*0db0*/  ULDC UR7, c[0x0][0x14] ;  /* 0x0000050000077ab9 */ /* 0x000fe20000000800 */
[----:B------:R-:W-:-:S04]  /*0dc0*/  UIMAD.WIDE.U32 UR8, UR8, UR9, URZ ;  /* 0x00000009080872a5 */ /* 0x000fc8000f8e003f */
[----:B------:R-:W-:Y:S01]  /*0dd0*/  UIMAD.WIDE.U32 UR20, UR8, UR7, URZ ;  /* 0x00000007081472a5 */ /* 0x000fe2000f8e003f */
[----:B0-----:R-:W-:Y:S01]  /*0de0*/  @P2 IMAD.WIDE.U32 R8, R9, UR15, R4 ;  /* 0x0000000f09082c25 */ /* 0x001fe2000f8e0004 */
[----:B------:R-:W-:-:S03]  /*0df0*/  UIMAD UR15, UR9, UR7, URZ ;  /* 0x00000007090f72a4 */ /* 0x000fc6000f8e023f */
[----:B------:R-:W-:Y:S01]  /*0e00*/  @P2 IMAD.MOV.U32 R13, RZ, RZ, R8 ;  /* 0x000000ffff0d2224 */ /* 0x000fe200078e0008 */
[----:B------:R-:W-:Y:S01]  /*0e10*/  UIADD3 UR15, UR21, UR15, URZ ;  /* 0x0000000f150f7290 */ /* 0x000fe2000fffe03f */
[----:B-1----:R-:W-:-:S04]  /*0e20*/  @!P2 IMAD.WIDE.U32 R6, R4, R11, R6 ;  /* 0x0000000b0406a225 */ /* 0x002fc800078e0006 */
[----:B------:R-:W-:Y:S02]  /*0e30*/  @P2 IMAD.MOV.U32 R11, RZ, RZ, RZ ;  /* 0x000000ffff0b2224 */ /* 0x000fe400078e00ff */
[----:B------:R-:W-:Y:S02]  /*0e40*/  @!P2 IMAD.MOV.U32 R13, RZ, RZ, R6 ;  /* 0x000000ffff0da224 */ /* 0x000fe400078e0006 */
[----:B------:R-:W-:Y:S02]  /*0e50*/  @P2 IMAD.IADD R10, R9, 0x1, R11 ;  /* 0x00000001090a2824 */ /* 0x000fe400078e020b */
[----:B------:R-:W-:Y:S01]  /*0e60*/  @!P2 IMAD.MOV.U32 R10, RZ, RZ, R7 ;  /* 0x000000ffff0aa224 */ /* 0x000fe200078e0007 */
[----:B------:R0:W-:Y:S01]  /*0e70*/  STL [R1+0x88], R13 ;  /* 0x0000880d01007387 */ /* 0x0001e20000100800 */
[----:B------:R-:W-:Y:S02]  /*0e80*/  IMAD.MOV.U32 R17, RZ, RZ, R13 ;  /* 0x000000ffff117224 */ /* 0x000fe400078e000d */
[----:B------:R-:W-:Y:S01]  /*0e90*/  IMAD.MOV.U32 R22, RZ, RZ, R10 ;  /* 0x000000ffff167224 */ /* 0x000fe200078e000a */
[----:B------:R0:W-:Y:S01]  /*0ea0*/  STL [R1+0x84], R10 ;  /* 0x0000840a01007387 */ /* 0x0001e20000100800 */
[----:B------:R-:W-:Y:S05]  /*0eb0*/  @P0 BRA `(.L_x_11) ;  /* 0x0000000000280947 */ /* 0x000fea0003800000 */
[----:B------:R-:W-:Y:S01]  /*0ec0*/  IADD3 R17, P0, R17, UR20, RZ ;  /* 0x0000001411117c10 */ /* 0x000fe2000ff1e0ff */
[----:B------:R-:W-:Y:S02]  /*0ed0*/  UISETP.GE.U32.AND UP0, UPT, UR14, 0x5, UPT ;  /* 0x000000050e00788c */ /* 0x000fe4000bf06070 */
[----:B------:R-:W-:Y:S01]  /*0ee0*/  UIMAD.WIDE.U32 UR4, UR14, -0x33333333, URZ ;  /* 0xcccccccd0e0478a5 */ /* 0x000fe2000f8e003f */
[----:B------:R-:W-:Y:S01]  /*0ef0*/  IADD3.X R22, R22, UR15, RZ, P0, !PT ;  /* 0x0000000f16167c10 */ /* 0x000fe200087fe4ff */
[----:B------:R1:W-:Y:S02]  /*0f00*/  STL [R1+0x88], R17 ;  /* 0x0000881101007387 */ /* 0x0003e40000100800 */
[----:B------:R-:W-:Y:S02]  /*0f10*/  USHF.R.U32.HI UR5, URZ, 0x2, UR5 ;  /* 0x000000023f057899 */ /* 0x000fe40008011605 */
[----:B------:R1:W-:Y:S01]  /*0f20*/  STL [R1+0x84], R22 ;  /* 0x0000841601007387 */ /* 0x0003e20000100800 */
[----:B------:R-:W-:-:S02]  /*0f30*/  UMOV UR4, URZ ;  /* 0x0000003f00047c82 */ /* 0x000fc40008000000 */
[----:B------:R-:W-:Y:S02]  /*0f40*/  @UP0 ULOP3.LUT UR4, UR5, 0x1, URZ, 0xc0, !UPT ;  /* 0x0000000105040892 */ /* 0x000fe4000f8ec03f */
[----:B------:R-:W-:-:S12]  /*0f50*/  UIMAD UR5, UR5, -0x5, UR14 ;  /* 0xfffffffb050578a4 */ /* 0x000fd8000f8e020e */
.L_x_11:
[----:B------:R-:W-:Y:S01]  /*0f60*/  IMAD.MOV.U32 R8, RZ, RZ, -0x1 ;  /* 0xffffffffff087424 */ /* 0x000fe200078e00ff */
[----:B------:R-:W-:Y:S01]  /*0f70*/  ISETP.GE.U32.AND P0, PT, R17, UR18, PT ;  /* 0x0000001211007c0c */ /* 0x000fe2000bf06070 */
[----:B------:R-:W-:Y:S01]  /*0f80*/  IMAD.MOV.U32 R6, RZ, RZ, -0x1 ;  /* 0xffffffffff067424 */ /* 0x000fe200078e00ff */
[----:B------:R-:W-:Y:S01]  /*0f90*/  PRMT R0, RZ, 0x7610, R0 ;  /* 0x00007610ff007816 */ /* 0x000fe20000000000 */
[----:B------:R-:W-:Y:S01]  /*0fa0*/  IMAD.MOV.U32 R7, RZ, RZ, -0x1 ;  /* 0xffffffffff077424 */ /* 0x000fe200078e00ff */
[----:B------:R2:W-:Y:S01]  /*0fb0*/  STL [R1+0x8c], R8 ;  /* 0x00008c0801007387 */ /* 0x0005e20000100800 */
[----:B------:R-:W-:-:S03]  /*0fc0*/  ISETP.GE.U32.AND.EX P0, PT, R22, UR19, PT, P0 ;  /* 0x0000001316007c0c */ /* 0x000fc6000bf06100 */
[----:B------:R2:W-:Y:S04]  /*0fd0*/  STL [R1+0x7c], R6 ;  /* 0x00007c0601007387 */ /* 0x0005e80000100800 */
[----:B------:R2:W-:Y:S06]  /*0fe0*/  STL [R1+0x90], R7 ;  /* 0x0000900701007387 */ /* 0x0005ec0000100800 */
[----:B------:R-:W-:Y:S05]  /*0ff0*/  @P0 BRA `(.L_x_12) ;  /* 0x0000000400380947 */ /* 0x000fea0003800000 */
[----:B------:R-:W3:Y:S01]  /*1000*/  LDC.64 R18, c[0x0][0x628] ;  /* 0x00018a00ff127b82 */ /* 0x000ee20000000a00 */
[----:B--2---:R-:W-:Y:S02]  /*1010*/  IMAD.MOV.U32 R6, RZ, RZ, R17 ;  /* 0x000000ffff067224 */ /* 0x004fe400078e0011 */
[----:B------:R-:W-:-:S05]  /*1020*/  IMAD.MOV.U32 R7, RZ, RZ, R22 ;  /* 0x000000ffff077224 */ /* 0x000fca00078e0016 */
[----:B------:R-:W2:Y:S08]  /*1030*/  LDC R0, c[0x0][0x630] ;  /* 0x00018c00ff007b82 */ /* 0x000eb00000000800 */
[----:B------:R-:W4:Y:S01]  /*1040*/  LDC.64 R20, c[0x0][0x620] ;  /* 0x00018800ff147b82 */ /* 0x000f220000000a00 */
[----:B---3--:R-:W-:-:S04]  /*1050*/  ISETP.NE.U32.AND P0, PT, R18, RZ, PT ;  /* 0x000000ff1200720c */ /* 0x008fc80003f05070 */
[----:B------:R-:W-:-:S13]  /*1060*/  ISETP.NE.AND.EX P0, PT, R19, RZ, PT, P0 ;  /* 0x000000ff1300720c */ /* 0x000fda0003f05300 */
[----:B--2-4-:R-:W-:Y:S05]  /*1070*/  @!P0 BRA `(.L_x_13) ;  /* 0x0000000000288947 */ /* 0x014fea0003800000 */
[----:B------:R-:W2:Y:S02]  /*1080*/  LDC R11, c[0x0][0x634] ;  /* 0x00018d00ff0b7b82 */ /* 0x000ea40000000800 */
[----:B--2---:R-:W-:-:S05]  /*1090*/  IADD3 R11, P0, R17, R11, RZ ;  /* 0x0000000b110b7210 */ /* 0x004fca0007f1e0ff */
[----:B0-----:R-:W-:-:S04]  /*10a0*/  IMAD.X R13, RZ, RZ, R22, P0 ;  /* 0x000000ffff0d7224 */ /* 0x001fc800000e0616 */
[----:B------:R-:W-:-:S04]  /*10b0*/  IMAD.WIDE.U32 R6, R13, R18, RZ ;  /* 0x000000120d067225 */ /* 0x000fc800078e00ff */
[----:B------:R-:W-:-:S04]  /*10c0*/  IMAD.WIDE.U32 R8, P0, R11, R19, R6 ;  /* 0x000000130b087225 */ /* 0x000fc80007800006 */
[----:B------:R-:W-:-:S04]  /*10d0*/  IMAD.WIDE.U32 R6, R11, R18, RZ ;  /* 0x000000120b067225 */ /* 0x000fc800078e00ff */
[----:B------:R-:W-:Y:S01]  /*10e0*/  IMAD.X R11, RZ, RZ, RZ, P0 ;  /* 0x000000ffff0b7224 */ /* 0x000fe200000e06ff */
[----:B------:R-:W-:Y:S01]  /*10f0*/  IADD3 RZ, P0, R7, R8, RZ ;  /* 0x0000000807ff7210 */ /* 0x000fe20007f1e0ff */
[----:B------:R-:W-:-:S04]  /*1100*/  IMAD.MOV.U32 R10, RZ, RZ, R9 ;  /* 0x000000ffff0a7224 */ /* 0x000fc800078e0009 */
[----:B------:R-:W-:-:S08]  /*1110*/  IMAD.WIDE.U32.X R6, R13, R19, R10, P0 ;  /* 0x000000130d067225 */ /* 0x000fd000000e040a */
.L_x_13:
[-CC-:B------:R-:W-:Y:S01]  /*1120*/  SHF.R.U64 R27, R6, R0.reuse, R7.reuse ;  /* 0x00000000061b7219 */ /* 0x180fe20000001207 */
[----:B------:R-:W2:Y:S01]  /*1130*/  LDC.64 R24, c[0x0][0x640] ;  /* 0x00019000ff187b82 */ /* 0x000ea20000000a00 */
[----:B------:R-:W-:Y:S01]  /*1140*/  SHF.R.U32.HI R0, RZ, R0, R7 ;  /* 0x00000000ff007219 */ /* 0x000fe20000011607 */
[----:B------:R-:W-:Y:S01]  /*1150*/  IMAD.MOV.U32 R6, RZ, RZ, R17 ;  /* 0x000000ffff067224 */ /* 0x000fe200078e0011 */
[----:B------:R-:W-:-:S05]  /*1160*/  IADD3 R9, P0, RZ, -R27, RZ ;  /* 0x8000001bff097210 */ /* 0x000fca0007f1e0ff */
[----:B------:R-:W3:Y:S01]  /*1170*/  LDC R8, c[0x0][0x618] ;  /* 0x00018600ff087b82 */ /* 0x000ee20000000800 */
[----:B------:R-:W-:-:S04]  /*1180*/  IMAD.X R7, RZ, RZ, ~R0, P0 ;  /* 0x000000ffff077224 */ /* 0x000fc800000e0e00 */
[-C--:B------:R-:W-:Y:S02]  /*1190*/  IMAD R0, R7, R20.reuse, RZ ;  /* 0x0000001407007224 */ /* 0x080fe400078e02ff */
[----:B------:R-:W-:Y:S01]  /*11a0*/  IMAD.MOV.U32 R7, RZ, RZ, R22 ;  /* 0x000000ffff077224 */ /* 0x000fe200078e0016 */
[----:B------:R-:W4:Y:S01]  /*11b0*/  LDC R11, c[0x0][0x608] ;  /* 0x00018200ff0b7b82 */ /* 0x000f220000000800 */
[----:B-1----:R-:W-:Y:S02]  /*11c0*/  IMAD.MOV.U32 R22, RZ, RZ, 0x1 ;  /* 0x00000001ff167424 */ /* 0x002fe400078e00ff */
[----:B------:R-:W-:-:S04]  /*11d0*/  IMAD.WIDE.U32 R6, R9, R20, R6 ;  /* 0x0000001409067225 */ /* 0x000fc800078e0006 */
[----:B------:R-:W-:Y:S01]  /*11e0*/  IMAD R9, R9, R21, R0 ;  /* 0x0000001509097224 */ /* 0x000fe200078e0200 */
[----:B------:R-:W1:Y:S01]  /*11f0*/  LDC R23, c[0x0][0x658] ;  /* 0x00019600ff177b82 */ /* 0x000e620000000800 */
[----:B--2---:R-:W-:Y:S01]  /*1200*/  ISETP.NE.U32.AND P0, PT, R24, RZ, PT ;  /* 0x000000ff1800720c */ /* 0x004fe20003f05070 */
[----:B------:R-:W-:Y:S02]  /*1210*/  IMAD.MOV.U32 R0, RZ, RZ, -0x1 ;  /* 0xffffffffff007424 */ /* 0x000fe400078e00ff */
[----:B------:R-:W-:Y:S01]  /*1220*/  IMAD.IADD R7, R7, 0x1, R9 ;  /* 0x0000000107077824 */ /* 0x000fe200078e0209 */
[----:B------:R-:W-:-:S03]  /*1230*/  ISETP.NE.AND.EX P0, PT, R25, RZ, PT, P0 ;  /* 0x000000ff1900720c */ /* 0x000fc60003f05300 */
[----:B------:R-:W2:Y:S01]  /*1240*/  LDC R21, c[0x0][0x600] ;  /* 0x00018000ff157b82 */ /* 0x000ea20000000800 */
[-CC-:B---3--:R-:W-:Y:S02]  /*1250*/  SHF.R.U64 R19, R6, R8.reuse, R7.reuse ;  /* 0x0000000806137219 */ /* 0x188fe40000001207 */
[----:B------:R-:W-:-:S05]  /*1260*/  SHF.R.U32.HI R6, RZ, R8, R7 ;  /* 0x00000008ff067219 */ /* 0x000fca0000011607 */
[----:B------:R-:W3:Y:S01]  /*1270*/  LDC R18, c[0x0][0x648] ;  /* 0x00019200ff127b82 */ /* 0x000ee20000000800 */
[-CC-:B----4-:R-:W-:Y:S02]  /*1280*/  SHF.R.U64 R28, R19, R11.reuse, R6.reuse ;  /* 0x0000000b131c7219 */ /* 0x190fe40000001206 */
[----:B------:R-:W-:-:S05]  /*1290*/  SHF.R.U32.HI R6, RZ, R11, R6 ;  /* 0x0000000bff067219 */ /* 0x000fca0000011606 */
[----:B------:R-:W4:Y:S01]  /*12a0*/  LDC R20, c[0x0][0x638] ;  /* 0x00018e00ff147b82 */ /* 0x000f220000000800 */
[-CC-:B-1----:R-:W-:Y:S02]  /*12b0*/  SHF.R.U64 R30, R28, R23.reuse, R6.reuse ;  /* 0x000000171c1e7219 */ /* 0x182fe40000001206 */
[-C--:B------:R-:W-:Y:S02]  /*12c0*/  SHF.L.U32 R0, R0, R23.reuse, RZ ;  /* 0x0000001700007219 */ /* 0x080fe400000006ff */
[----:B------:R-:W-:Y:S01]  /*12d0*/  SHF.R.U32.HI R7, RZ, R23, R6 ;  /* 0x00000017ff077219 */ /* 0x000fe20000011606 */
[----:B------:R-:W-:Y:S01]  /*12e0*/  IMAD.MOV.U32 R6, RZ, RZ, R30 ;  /* 0x000000ffff067224 */ /* 0x000fe200078e001e */
[----:B0-----:R-:W-:Y:S01]  /*12f0*/  LOP3.LUT R13, RZ, R0, RZ, 0x33, !PT ;  /* 0x00000000ff0d7212 */ /* 0x001fe200078e33ff */
[----:B------:R-:W0:Y:S01]  /*1300*/  LDC R26, c[0x0][0x610] ;  /* 0x00018400ff1a7b82 */ /* 0x000e220000000800 */
[----:B------:R-:W-:Y:S05]  /*1310*/  @!P0 BRA `(.L_x_14) ;  /* 0x0000000000288947 */ /* 0x000fea0003800000 */
[----:B------:R-:W1:Y:S02]  /*1320*/  LDC R11, c[0x0][0x64c] ;  /* 0x00019300ff0b7b82 */ /* 0x000e640000000800 */
[----:B-1----:R-:W-:-:S05]  /*1330*/  IADD3 R11, P0, R30, R11, RZ ;  /* 0x0000000b1e0b7210 */ /* 0x002fca0007f1e0ff */
[----:B------:R-:W-:-:S04]  /*1340*/  IMAD.X R17, RZ, RZ, R7, P0 ;  /* 0x000000ffff117224 */ /* 0x000fc800000e0607 */
[----:B------:R-:W-:-:S04]  /*1350*/  IMAD.WIDE.U32 R6, R17, R24, RZ ;  /* 0x0000001811067225 */ /* 0x000fc800078e00ff */
[----:B------:R-:W-:-:S04]  /*1360*/  IMAD.WIDE.U32 R8, P0, R11, R25, R6 ;  /* 0x000000190b087225 */ /* 0x000fc80007800006 */
[----:B------:R-:W-:-:S04]  /*1370*/  IMAD.WIDE.U32 R6, R11, R24, RZ ;  /* 0x000000180b067225 */ /* 0x000fc800078e00ff */
[----:B------:R-:W-:Y:S01]  /*1380*/  IMAD.X R11, RZ, RZ, RZ, P0 ;  /* 0x000000ffff0b7224 */ /* 0x000fe200000e06ff */
[----:B------:R-:W-:Y:S01]  /*1390*/  IADD3 RZ, P0, R7, R8, RZ ;  /* 0x0000000807ff7210 */ /* 0x000fe20007f1e0ff */
[----:B------:R-:W-:-:S04]  /*13a0*/  IMAD.MOV.U32 R10, RZ, RZ, R9 ;  /* 0x000000ffff0a7224 */ /* 0x000fc800078e0009 */
[----:B------:R-:W-:-:S08]  /*13b0*/  IMAD.WIDE.U32.X R6, R17, R25, R10, P0 ;  /* 0x0000001911067225 */ /* 0x000fd000000e040a */
.L_x_14:
[----:B---3--:R-:W-:Y:S01]  /*13c0*/  SHF.R.U64 R5, R6, R18, R7 ;  /* 0x0000001206057219 */ /* 0x008fe20000001207 */
[----:B--2---:R-:W-:Y:S01]  /*13d0*/  VIADD R6, R21, 0xffffffff ;  /* 0xffffffff15067836 */ /* 0x004fe20000000000 */
[----:B------:R-:W-:Y:S01]  /*13e0*/  SHF.L.U32 R0, R22, R23, RZ ;  /* 0x0000001716007219 */ /* 0x000fe200000006ff */
[----:B------:R-:W-:Y:S01]  /*13f0*/  @P2 IMAD R14, R15, R16, R4 ;  /* 0x000000100f0e2224 */ /* 0x000fe200078e0204 */
[----:B------:R-:W-:Y:S01]  /*1400*/  LOP3.LUT R13, R28, R13, RZ, 0xc0, !PT ;  /* 0x0000000d1c0d7212 */ /* 0x000fe200078ec0ff */
[----:B------:R-:W-:-:S04]  /*1410*/  IMAD.MOV R7, RZ, RZ, -R5 ;  /* 0x000000ffff077224 */ /* 0x000fc800078e0a05 */
[----:B------:R-:W-:Y:S01]  /*1420*/  IMAD R13, R0, R5, R13 ;  /* 0x00000005000d7224 */ /* 0x000fe200078e020d */
[----:B------:R-:W-:Y:S01]  /*1430*/  LOP3.LUT R5, R19, R6, RZ, 0xc0, !PT ;  /* 0x0000000613057212 */ /* 0x000fe200078ec0ff */
[----:B----4-:R-:W-:Y:S02]  /*1440*/  IMAD R0, R7, R20, R30 ;  /* 0x0000001407007224 */ /* 0x010fe400078e021e */
[----:B------:R-:W-:Y:S02]  /*1450*/  IMAD.MOV.U32 R6, RZ, RZ, 0x1 ;  /* 0x00000001ff067424 */ /* 0x000fe400078e00ff */
[----:B0-----:R-:W-:Y:S02]  /*1460*/  IMAD R4, R13, R26, R14 ;  /* 0x0000001a0d047224 */ /* 0x001fe400078e020e */
[----:B------:R-:W-:Y:S01]  /*1470*/  IMAD R5, R0, R21, R5 ;  /* 0x0000001500057224 */ /* 0x000fe200078e0205 */
[----:B------:R-:W-:-:S04]  /*1480*/  PRMT R0, R6, 0x7610, R0 ;  /* 0x0000761006007816 */ /* 0x000fc80000000000 */
[----:B------:R-:W-:Y:S02]  /*1490*/  SEL R6, R5, R4, !P2 ;  /* 0x0000000405067207 */ /* 0x000fe40005000000 */
[----:B------:R-:W-:-:S03]  /*14a0*/  SEL R4, R4, R5, !P2 ;  /* 0x0000000504047207 */ /* 0x000fc60005000000 */
[----:B------:R3:W-:Y:S04]  /*14b0*/  STL [R1+0x90], R6 ;  /* 0x0000900601007387 */ /* 0x0007e80000100800 */
[----:B------:R3:W-:Y:S04]  /*14c0*/  STL [R1+0x7c], R27 ;  /* 0x00007c1b01007387 */ /* 0x0007e80000100800 */
[----:B------:R3:W-:Y:S02]  /*14d0*/  STL [R1+0x8c], R4 ;  /* 0x00008c0401007387 */ /* 0x0007e40000100800 */
.L_x_12:
[----:B------:R-:W-:Y:S05]  /*14e0*/  @!P1 BRA `(.L_x_15) ;  /* 0x00000000000c9947 */ /* 0x000fea0003800000 */
[----:B------:R-:W-:Y:S01]  /*14f0*/  UCGABAR_WAIT ;  /* 0x0000000000007dc7 */ /* 0x000fe20008000000 */
[----:B------:R-:W-:Y:S01]  /*1500*/  CCTL.IVALL ;  /* 0x00000000ff00798f */ /* 0x000fe20002000000 */
[----:B------:R-:W-:Y:S05]  /*1510*/  BRA `(.L_x_16) ;  /* 0x0000000000047947 */ /* 0x000fea0003800000 */
.L_x_15:
[----:B------:R-:W-:Y:S06]  /*1520*/  BAR.SYNC.DEFER_BLOCKING 0x0 ;  /* 0x0000000000007b1d */ /* 0x000fec0000010000 */
.L_x_16:
[----:B------:R-:W-:Y:S05]  /*1530*/  @!P3 BRA `(.L_x_17) ;  /* 0x000000dc0000b947 */ /* 0x000fea0003800000 */
[----:B------:R-:W-:-:S06]  /*1540*/  UISETP.GT.U32.AND UP0, UPT, UR12, 0x1, UPT ;  /* 0x000000010c00788c */ /* 0x000fcc000bf04070 */
[----:B------:R-:W-:-:S13]  /*1550*/  PLOP3.LUT P0, PT, PT, PT, UP0, 0x80, 0x0 ;  /* 0x000000000000781c */ /* 0x000fda0003f0f008 */
[----:B------:R-:W-:Y:S05]  /*1560*/  @P0 EXIT ;  /* 0x000000000000094d */ /* 0x000fea0003800000 */
.L_x_18:
[----:B------:R-:W-:-:S08]  /*1570*/  NOP ;  /* 0x0000000000007918 */ /* 0x000fd00000000000 */
[----:B------:R-:W4:Y:S02]  /*1580*/  USETMAXREG.TRY_ALLOC.CTAPOOL UP0, 0xe8 ;  /* 0x000000e8000079c8 */ /* 0x000f240008000600 */
[----:B----4-:R-:W-:-:S13]  /*1590*/  PLOP3.LUT P0, PT, PT, PT, UP0, 0x80, 0x0 ;  /* 0x000000000000781c */ /* 0x010fda0003f0f008 */
[----:B------:R-:W-:Y:S05]  /*15a0*/  @!P0 BRA `(.L_x_18) ;  /* 0xfffffffc00f08947 */ /* 0x000fea000383ffff */
[----:B------:R-:W-:-:S13]  /*15b0*/  LOP3.LUT P0, RZ, R0, 0xff, RZ, 0xc0, !PT ;  /* 0x000000ff00ff7812 */ /* 0x000fda000780c0ff */
[----:B------:R-:W-:Y:S05]  /*15c0*/  @!P0 EXIT ;  /* 0x000000000000894d */ /* 0x000fea0003800000 */
[----:B------:R-:W4:Y:S01]  /*15d0*/  S2UR UR6, SR_CgaCtaId ;  /* 0x00000000000679c3 */ /* 0x000f220000008800 */
[CC--:B------:R-:W-:Y:S01]  /*15e0*/  LEA.HI R0, R12.reuse, R3.reuse, RZ, 0x2 ;  /* 0x000000030c007211 */ /* 0x0c0fe200078f10ff */
[----:B------:R-:W-:Y:S01]  /*15f0*/  UIADD3 UR7, UR17, -0x1, URZ ;  /* 0xffffffff11077890 */ /* 0x000fe2000fffe03f */
[----:B------:R-:W-:Y:S01]  /*1600*/  LEA.HI R3, R12, R3, RZ, 0x5 ;  /* 0x000000030c037211 */ /* 0x000fe200078f28ff */
[----:B------:R-:W-:Y:S01]  /*1610*/  UMOV UR12, 0x400 ;  /* 0x00000400000c7882 */ /* 0x000fe20000000000 */
[--C-:B------:R-:W-:Y:S01]  /*1620*/  SHF.R.S32.HI R2, RZ, 0x2, R0.reuse ;  /* 0x00000002ff027819 */ /* 0x100fe20000011400 */
[----:B------:R-:W-:Y:S01]  /*1630*/  UISETP.LT.AND UP0, UPT, UR14, 0x1, UPT ;  /* 0x000000010e00788c */ /* 0x000fe2000bf01270 */
[----:B------:R-:W-:Y:S01]  /*1640*/  SHF.R.S32.HI R5, RZ, 0x1f, R0 ;  /* 0x0000001fff057819 */ /* 0x000fe20000011400 */
[----:B------:R-:W-:Y:S02]  /*1650*/  ULOP3.LUT UR27, UR13, 0x1, URZ, 0xfc, !UPT ;  /* 0x000000010d1b7892 */ /* 0x000fe4000f8efc3f */
[----:B------:R-:W-:Y:S01]  /*1660*/  USEL UR16, UR14, 0x1, UP0 ;  /* 0x000000010e107887 */ /* 0x000fe20008000000 */
[----:B------:R-:W-:Y:S01]  /*1670*/  LEA.HI R5, R5, R2, RZ, 0x3 ;  /* 0x0000000205057211 */ /* 0x000fe200078f18ff */
[----:B------:R-:W-:-:S02]  /*1680*/  UISETP.NE.AND UP0, UPT, UR7, URZ, UPT ;  /* 0x0000003f0700728c */ /* 0x000fc4000bf05270 */
[----:B------:R-:W-:Y:S01]  /*1690*/  USHF.L.U32 UR28, UR14, 0x1, URZ ;  /* 0x000000010e1c7899 */ /* 0x000fe2000800063f */
[----:B------:R-:W-:Y:S01]  /*16a0*/  LOP3.LUT R5, R5, 0xfffffff8, RZ, 0xc0, !PT ;  /* 0xfffffff805057812 */ /* 0x000fe200078ec0ff */
[----:B------:R-:W-:Y:S02]  /*16b0*/  UIADD3 UR16, -UR16, UR14, URZ ;  /* 0x0000000e10107290 */ /* 0x000fe4000fffe13f */
[----:B------:R-:W-:Y:S02]  /*16c0*/  USEL UR30, URZ, 0x1, UP0 ;  /* 0x000000013f1e7887 */ /* 0x000fe40008000000 */
[----:B------:R-:W-:Y:S01]  /*16d0*/  IMAD.IADD R2, R2, 0x1, -R5 ;  /* 0x0000000102027824 */ /* 0x000fe200078e0a05 */
[----:B------:R-:W-:Y:S01]  /*16e0*/  SHF.R.S32.HI R5, RZ, 0x5, R3 ;  /* 0x00000005ff057819 */ /* 0x000fe20000011403 */
[----:B----4-:R-:W-:-:S03]  /*16f0*/  ULEA UR12, UR6, UR12, 0x18 ;  /* 0x0000000c060c7291 */ /* 0x010fc6000f8ec03f */
[--C-:B------:R-:W-:Y:S01]  /*1700*/  SHF.R.S32.HI R3, RZ, 0x1f, R2.reuse ;  /* 0x0000001fff037819 */ /* 0x100fe20000011402 */
[----:B------:R-:W-:Y:S01]  /*1710*/  USHF.L.U32 UR6, UR7, 0x3, URZ ;  /* 0x0000000307067899 */ /* 0x000fe2000800063f */
[C-C-:B------:R-:W-:Y:S01]  /*1720*/  IMAD R0, R5.reuse, -0x10, -R2.reuse ;  /* 0xfffffff005007824 */ /* 0x140fe200078e0a02 */
[----:B------:R-:W-:Y:S02]  /*1730*/  UIADD3 UR29, UR12, 0x60, URZ ;  /* 0x000000600c1d7890 */ /* 0x000fe4000fffe03f */
[----:B------:R-:W-:Y:S01]  /*1740*/  ULOP3.LUT UR6, UR6, 0x8, URZ, 0xc0, !UPT ;  /* 0x0000000806067892 */ /* 0x000fe2000f8ec03f */
[----:B------:R-:W-:Y:S01]  /*1750*/  IMAD.WIDE R2, R5, 0x10, R2 ;  /* 0x0000001005027825 */ /* 0x000fe200078e0202 */
[----:B------:R-:W-:Y:S02]  /*1760*/  ULEA UR17, UR17, UR29, 0x3 ;  /* 0x0000001d11117291 */ /* 0x000fe4000f8e183f */
[----:B------:R-:W-:Y:S02]  /*1770*/  ULOP3.LUT UR31, UR6, 0x8, URZ, 0x3c, !UPT ;  /* 0x00000008061f7892 */ /* 0x000fe4000f8e3c3f */
[----:B------:R-:W-:-:S03]  /*1780*/  ULOP3.LUT UR18, UR6, 0x18, URZ, 0x3c, !UPT ;  /* 0x0000001806127892 */ /* 0x000fc6000f8e3c3f */
[----:B------:R-:W-:Y:S02]  /*1790*/  ULDC UR6, c[0x0][0x284] ;  /* 0x0000a10000067ab9 */ /* 0x000fe40000000800 */
[----:B------:R-:W-:-:S05]  /*17a0*/  VIADD R0, R0, UR6 ;  /* 0x0000000600007c36 */ /* 0x000fca0008000000 */
[----:B------:R4:W-:Y:S04]  /*17b0*/  STL [R1+0x94], R0 ;  /* 0x0000940001007387 */ /* 0x0009e80000100800 */
[----:B------:R4:W-:Y:S02]  /*17c0*/  STL.64 [R1+0x98], R2 ;  /* 0x0000980201007387 */ /* 0x0009e40000100a00 */
.L_x_301:
[----:B----4-:R-:W-:Y:S01]  /*17d0*/  IMAD.U32 R0, RZ, RZ, UR30 ;  /* 0x0000001eff007e24 */ /* 0x010fe2000f8e00ff */
[----:B0-2---:R-:W4:Y:S01]  /*17e0*/  LDC R2, c[0x0][0x28c] ;  /* 0x0000a300ff027b82 */ /* 0x005f220000000800 */
[----:B------:R-:W-:Y:S01]  /*17f0*/  UMOV UR6, URZ ;  /* 0x0000003f00067c82 */ /* 0x000fe20008000000 */
[----:B------:R-:W-:Y:S02]  /*1800*/  UMOV UR19, UR5 ;  /* 0x0000000500137c82 */ /* 0x000fe40008000000 */
[----:B------:R-:W-:-:S04]  /*1810*/  SHF.L.U32 R0, R0, 0x1f, RZ ;  /* 0x0000001f00007819 */ /* 0x000fc800000006ff */
[----:B------:R-:W5:Y:S01]  /*1820*/  SYNCS.PHASECHK.TRANS64.TRYWAIT P0, [UR17+-0x8], R0 ;  /* 0xfffff800ff0075a7 */ /* 0x000f620008000151 */
[----:B----4-:R-:W-:Y:S01]  /*1830*/  ISETP.GE.AND P1, PT, R2, 0x1, PT ;  /* 0x000000010200780c */ /* 0x010fe20003f26270 */
[----:B-----5:R-:W-:-:S12]  /*1840*/  @!P0 BRA `(.L_x_19) ;  /* 0x000000e800a08947 */ /* 0x020fd80003800000 */
.L_x_324:
[----:B------:R0:W-:Y:S01]  /*1850*/  STL [R1+0x74], RZ ;  /* 0x000074ff01007387 */ /* 0x0001e20000100800 */
[----:B------:R-:W-:Y:S01]  /*1860*/  UMOV UR7, URZ ;  /* 0x0000003f00077c82 */ /* 0x000fe20008000000 */
[----:B------:R-:W-:Y:S01]  /*1870*/  UMOV UR8, URZ ;  /* 0x0000003f00087c82 */ /* 0x000fe20008000000 */
[----:B----4-:R-:W-:Y:S01]  /*1880*/  IMAD.MOV.U32 R0, RZ, RZ, RZ ;  /* 0x000000ffff007224 */ /* 0x010fe200078e00ff */
[----:B------:R4:W-:Y:S01]  /*1890*/  STL [R1+0x70], RZ ;  /* 0x000070ff01007387 */ /* 0x0009e20000100800 */
[----:B------:R-:W-:Y:S02]  /*18a0*/  CS2R R2, SRZ ;  /* 0x0000000000027805 */ /* 0x000fe4000001ff00 */
[----:B---3--:R-:W-:Y:S02]  /*18b0*/  CS2R R4, SRZ ;  /* 0x0000000000047805 */ /* 0x008fe4000001ff00 */
[----:B--2---:R-:W-:Y:S01]  /*18c0*/  CS2R R6, SRZ ;  /* 0x0000000000067805 */ /* 0x004fe2000001ff00 */
[----:B------:R4:W-:Y:S01]  /*18d0*/  STL [R1+0x6c], RZ ;  /* 0x00006cff01007387 */ /* 0x0009e20000100800 */
[----:B------:R-:W-:-:S02]  /*18e0*/  CS2R R8, SRZ ;  /* 0x0000000000087805 */ /* 0x000fc4000001ff00 */
[----:B0-----:R-:W-:Y:S02]  /*18f0*/  CS2R R10, SRZ ;  /* 0x00000000000a7805 */ /* 0x001fe4000001ff00 */
[----:B------:R-:W-:Y:S01]  /*1900*/  CS2R R12, SRZ ;  /* 0x00000000000c7805 */ /* 0x000fe2000001ff00 */
[----:B------:R4:W-:Y:S01]  /*1910*/  STL [R1+0x68], RZ ;  /* 0x000068ff01007387 */ /* 0x0009e20000100800 */
[----:B------:R-:W-:Y:S02]  /*1920*/  CS2R R14, SRZ ;  /* 0x00000000000e7805 */ /* 0x000fe4000001ff00 */
[----:B-1----:R-:W-:Y:S02]  /*1930*/  CS2R R16, SRZ ;  /* 0x0000000000107805 */ /* 0x002fe4000001ff00 */
[----:B------:R-:W-:Y:S01]  /*1940*/  CS2R R18, SRZ ;  /* 0x0000000000127805 */ /* 0x000fe2000001ff00 */
[----:B------:R4:W-:Y:S01]  /*1950*/  STL [R1+0x64], RZ ;  /* 0x000064ff01007387 */ /* 0x0009e20000100800 */
[----:B------:R-:W-:-:S02]  /*1960*/  CS2R R20, SRZ ;  /* 0x0000000000147805 */ /* 0x000fc4000001ff00 */
[----:B------:R-:W-:Y:S02]  /*1970*/  CS2R R22, SRZ ;  /* 0x0000000000167805 */ /* 0x000fe4000001ff00 */
[----:B------:R-:W-:Y:S01]  /*1980*/  CS2R R152, SRZ ;  /* 0x0000000000987805 */ /* 0x000fe2000001ff00 */
[----:B------:R4:W-:Y:S01]  /*1990*/  STL [R1+0x60], RZ ;  /* 0x000060ff01007387 */ /* 0x0009e20000100800 */
[----:B------:R-:W-:Y:S02]  /*19a0*/  CS2R R154, SRZ ;  /* 0x00000000009a7805 */ /* 0x000fe4000001ff00 */
[----:B------:R-:W-:Y:S02]  /*19b0*/  CS2R R156, SRZ ;  /* 0x00000000009c7805 */ /* 0x000fe4000001ff00 */
        /* <DEDUP_REMOVED lines=46> */
[----:B------:R-:W-:Y:S01]  /*1ca0*/  IMAD.MOV.U32 R226, RZ, RZ, RZ ;  /* 0x000000ffffe27224 */ /* 0x000fe200078e00ff */
[----:B------:R-:W-:Y:S01]  /*1cb0*/  CS2R R24, SRZ ;  /* 0x0000000000187805 */ /* 0x000fe2000001ff00 */
[----:B------:R-:W-:Y:S01]  /*1cc0*/  IMAD.U32 R227, RZ, RZ, UR4 ;  /* 0x00000004ffe37e24 */ /* 0x000fe2000f8e00ff */
[----:B------:R4:W-:Y:S01]  /*1cd0*/  STL [R1+0x2c], RZ ;  /* 0x00002cff01007387 */ /* 0x0009e20000100800 */
[----:B------:R-:W-:Y:S02]  /*1ce0*/  CS2R R26, SRZ ;  /* 0x00000000001a7805 */ /* 0x000fe4000001ff00 */
[----:B------:R-:W-:-:S02]  /*1cf0*/  CS2R R28, SRZ ;  /* 0x00000000001c7805 */ /* 0x000fc4000001ff00 */
[----:B------:R-:W-:Y:S01]  /*1d00*/  CS2R R30, SRZ ;  /* 0x00000000001e7805 */ /* 0x000fe2000001ff00 */
[----:B------:R4:W-:Y:S01]  /*1d10*/  STL [R1+0x28], RZ ;  /* 0x000028ff01007387 */ /* 0x0009e20000100800 */
[----:B------:R-:W-:Y:S02]  /*1d20*/  CS2R R32, SRZ ;  /* 0x0000000000207805 */ /* 0x000fe4000001ff00 */
[----:B------:R-:W-:Y:S02]  /*1d30*/  CS2R R34, SRZ ;  /* 0x0000000000227805 */ /* 0x000fe4000001ff00 */
[----:B------:R-:W-:Y:S01]  /*1d40*/  CS2R R36, SRZ ;  /* 0x0000000000247805 */ /* 0x000fe2000001ff00 */
        /* <DEDUP_REMOVED lines=36> */
[----:B------:R4:W-:Y:S01]  /*1f90*/  STL [R1], RZ ;  /* 0x000000ff01007387 */ /* 0x0009e20000100800 */
[----:B------:R-:W-:Y:S02]  /*1fa0*/  CS2R R92, SRZ ;  /* 0x00000000005c7805 */ /* 0x000fe4000001ff00 */
[----:B------:R-:W-:Y:S02]  /*1fb0*/  CS2R R94, SRZ ;  /* 0x00000000005e7805 */ /* 0x000fe4000001ff00 */
[----:B------:R-:W-:Y:S02]  /*1fc0*/  CS2R R96, SRZ ;  /* 0x0000000000607805 */ /* 0x000fe4000001ff00 */
[----:B------:R-:W-:Y:S02]  /*1fd0*/  CS2R R98, SRZ ;  /* 0x0000000000627805 */ /* 0x000fe4000001ff00 */
[----:B------:R-:W-:-:S02]  /*1fe0*/  CS2R R100, SRZ ;  /* 0x0000000000647805 */ /* 0x000fc4000001ff00 */
[----:B------:R-:W-:Y:S02]  /*1ff0*/  CS2R R102, SRZ ;  /* 0x0000000000667805 */ /* 0x000fe4000001ff00 */
        /* <DEDUP_REMOVED lines=23> */
[----:B------:R-:W-:Y:S01]  /*2170*/  CS2R R150, SRZ ;  /* 0x0000000000967805 */ /* 0x000fe2000001ff00 */
[----:B----4-:R-:W-:Y:S06]  /*2180*/  @!P1 BRA `(.L_x_20) ;  /* 0x0000001000749947 */ /* 0x010fec0003800000 */
[----:B------:R-:W-:-:S06]  /*2190*/  UISETP.NE.AND UP0, UPT, UR27, 0x3, UPT ;  /* 0x000000031b00788c */ /* 0x000fcc000bf05270 */
[----:B------:R-:W-:-:S13]  /*21a0*/  PLOP3.LUT P1, PT, PT, PT, UP0, 0x80, 0x0 ;  /* 0x000000000000781c */ /* 0x000fda0003f2f008 */
[----:B------:R-:W-:Y:S05]  /*21b0*/  @!P1 BRA `(.L_x_21) ;  /* 0x0000000000049947 */ /* 0x000fea0003800000 */
[----:B------:R-:W-:Y:S01]  /*21c0*/  BPT.TRAP 0x1 ;  /* 0x000000040000795c */ /* 0x000fe20000300000 */
.L_x_21:
[----:B------:R-:W-:Y:S01]  /*21d0*/  ULEA UR6, UR5, UR12, 0x3 ;  /* 0x0000000c05067291 */ /* 0x000fe2000f8e183f */
[----:B------:R-:W-:-:S05]  /*21e0*/  IMAD.U32 R0, RZ, RZ, UR4 ;  /* 0x00000004ff007e24 */ /* 0x000fca000f8e00ff */
[----:B------:R-:W-:-:S04]  /*21f0*/  SHF.L.U32 R0, R0, 0x1f, RZ ;  /* 0x0000001f00007819 */ /* 0x000fc800000006ff */
[----:B------:R0:W1:Y:S01]  /*2200*/  SYNCS.PHASECHK.TRANS64.TRYWAIT P0, [UR6], R0 ;  /* 0x00000000ff0075a7 */ /* 0x0000620008000146 */
[----:B------:R-:W-:Y:S05]  /*2210*/  @!P1 BRA `(.L_x_22) ;  /* 0x0000000000049947 */ /* 0x000fea0003800000 */
[----:B------:R-:W-:Y:S01]  /*2220*/  BPT.TRAP 0x1 ;  /* 0x000000040000795c */ /* 0x000fe20000300000 */
.L_x_22:
[----:B-1----:R-:W-:Y:S05]  /*2230*/  @P0 BRA `(.L_x_23) ;  /* 0x0000000000080947 */ /* 0x002fea0003800000 */
[----:B------:R-:W1:Y:S02]  /*2240*/  SYNCS.PHASECHK.TRANS64.TRYWAIT P0, [UR6], R0 ;  /* 0x00000000ff0075a7 */ /* 0x000e640008000146 */
[----:B-1----:R-:W-:Y:S05]  /*2250*/  @!P0 BRA `(.L_x_24) ;  /* 0x000000e000348947 */ /* 0x002fea0003800000 */
.L_x_23:
[----:B------:R-:W-:Y:S01]  /*2260*/  UIADD3 UR6, UR12, 0x180, URZ ;  /* 0x000001800c067890 */ /* 0x000fe2000fffe03f */
[----:B------:R-:W-:Y:S01]  /*2270*/  WARPGROUP.ARRIVE ;  /* 0x00000000000079c5 */ /* 0x000fe20000000000 */
[----:B------:R-:W-:Y:S01]  /*2280*/  UIADD3 UR7, UR12, 0x5180, URZ ;  /* 0x000051800c077890 */ /* 0x000fe2000fffe03f */
[----:B------:R2:W-:Y:S01]  /*2290*/  STL [R1+0x74], RZ ;  /* 0x000074ff01007387 */ /* 0x0005e20000100800 */
[----:B------:R-:W-:Y:S01]  /*22a0*/  USHF.R.U32.HI UR6, URZ, 0x4, UR6 ;  /* 0x000000043f067899 */ /* 0x000fe20008011606 */
[----:B01----:R-:W-:Y:S01]  /*22b0*/  IMAD.MOV.U32 R0, RZ, RZ, RZ ;  /* 0x000000ffff007224 */ /* 0x003fe200078e00ff */
[----:B------:R-:W-:Y:S01]  /*22c0*/  USHF.R.U32.HI UR7, URZ, 0x4, UR7 ;  /* 0x000000043f077899 */ /* 0x000fe20008011607 */
[----:B------:R2:W-:Y:S01]  /*22d0*/  STL [R1+0x70], RZ ;  /* 0x000070ff01007387 */ /* 0x0005e20000100800 */
[----:B------:R-:W-:Y:S01]  /*22e0*/  ULOP3.LUT UR6, UR6, 0x3fff, URZ, 0xc0, !UPT ;  /* 0x00003fff06067892 */ /* 0x000fe2000f8ec03f */
[----:B------:R-:W-:Y:S01]  /*22f0*/  CS2R R2, SRZ ;  /* 0x0000000000027805 */ /* 0x000fe2000001ff00 */
[----:B------:R-:W-:Y:S01]  /*2300*/  ULOP3.LUT UR7, UR7, 0x3fff, URZ, 0xc0, !UPT ;  /* 0x00003fff07077892 */ /* 0x000fe2000f8ec03f */
[----:B------:R2:W-:Y:S01]  /*2310*/  STL [R1+0x6c], RZ ;  /* 0x00006cff01007387 */ /* 0x0005e20000100800 */
[----:B------:R-:W-:Y:S01]  /*2320*/  ULOP3.LUT UR6, UR6, 0x10000, URZ, 0xfc, !UPT ;  /* 0x0001000006067892 */ /* 0x000fe2000f8efc3f */
[----:B------:R-:W-:Y:S01]  /*2330*/  CS2R R4, SRZ ;  /* 0x0000000000047805 */ /* 0x000fe2000001ff00 */
[----:B------:R-:W-:Y:S01]  /*2340*/  ULOP3.LUT UR7, UR7, 0x10000, URZ, 0xfc, !UPT ;  /* 0x0001000007077892 */ /* 0x000fe2000f8efc3f */
[----:B------:R2:W-:Y:S01]  /*2350*/  STL [R1+0x68], RZ ;  /* 0x000068ff01007387 */ /* 0x0005e20000100800 */
[----:B------:R-:W-:Y:S01]  /*2360*/  ULEA UR8, UR5, UR6, 0x8 ;  /* 0x0000000605087291 */ /* 0x000fe2000f8e403f */
[----:B------:R-:W-:Y:S01]  /*2370*/  CS2R R6, SRZ ;  /* 0x0000000000067805 */ /* 0x000fe2000001ff00 */
[----:B------:R-:W-:Y:S01]  /*2380*/  ULEA UR10, UR5, UR7, 0xa ;  /* 0x00000007050a7291 */ /* 0x000fe2000f8e503f */
[----:B------:R2:W-:Y:S01]  /*2390*/  STL [R1+0x64], RZ ;  /* 0x000064ff01007387 */ /* 0x0005e20000100800 */
[----:B------:R-:W-:Y:S01]  /*23a0*/  UMOV UR9, 0x80000020 ;  /* 0x8000002000097882 */ /* 0x000fe20000000000 */
[----:B------:R-:W-:Y:S01]  /*23b0*/  UMOV UR11, 0x80000020 ;  /* 0x80000020000b7882 */ /* 0x000fe20000000000 */
[----:B------:R-:W-:Y:S01]  /*23c0*/  ULDC UR7, c[0x0][0x50c] ;  /* 0x0001430000077ab9 */ /* 0x000fe20000000800 */
[----:B------:R2:W-:Y:S01]  /*23d0*/  STL [R1+0x60], RZ ;  /* 0x000060ff01007387 */ /* 0x0005e20000100800 */
[----:B------:R-:W-:Y:S01]  /*23e0*/  UISETP.NE.AND UP0, UPT, UR7, 0x2, UPT ;  /* 0x000000020700788c */ /* 0x000fe2000bf05270 */
[----:B------:R-:W-:Y:S01]  /*23f0*/  CS2R R8, SRZ ;  /* 0x0000000000087805 */ /* 0x000fe2000001ff00 */
[----:B------:R-:W-:Y:S01]  /*2400*/  UMOV UR6, 0x2 ;  /* 0x0000000200067882 */ /* 0x000fe20000000000 */
[----:B------:R-:W-:Y:S01]  /*2410*/  QGMMA.64x256x32.F32.E5M2.E5M2 R24, gdesc[UR8], RZ, !UPT ;  /* 0x03e00000081879f3 */ /* 0x000fe2000c7038ff */
[----:B------:R2:W-:Y:S01]  /*2420*/  STL [R1+0x5c], RZ ;  /* 0x00005cff01007387 */ /* 0x0005e20000100800 */
[----:B------:R-:W-:Y:S01]  /*2430*/  USEL UR7, URZ, 0x1, UP0 ;  /* 0x000000013f077887 */ /* 0x000fe20008000000 */
[----:B------:R-:W-:Y:S01]  /*2440*/  CS2R R10, SRZ ;  /* 0x00000000000a7805 */ /* 0x000fe2000001ff00 */
[----:B------:R-:W-:Y:S01]  /*2450*/  UIADD3 UR8, UR8, 0x2, URZ ;  /* 0x0000000208087890 */ /* 0x000fe2000fffe03f */
[----:B------:R2:W-:Y:S01]  /*2460*/  STL [R1+0x58], RZ ;  /* 0x000058ff01007387 */ /* 0x0005e20000100800 */
[----:B------:R-:W-:Y:S01]  /*2470*/  UIADD3 UR10, UR10, 0x2, URZ ;  /* 0x000000020a0a7890 */ /* 0x000fe2000fffe03f */
[----:B------:R-:W-:-:S02]  /*2480*/  CS2R R12, SRZ ;  /* 0x00000000000c7805 */ /* 0x000fc4000001ff00 */
[----:B------:R-:W-:Y:S01]  /*2490*/  ISETP.NE.AND P0, PT, RZ, UR7, PT ;  /* 0x00000007ff007c0c */ /* 0x000fe2000bf05270 */
[----:B------:R2:W-:Y:S01]  /*24a0*/  STL [R1+0x54], RZ ;  /* 0x000054ff01007387 */ /* 0x0005e20000100800 */
[----:B------:R-:W-:Y:S01]  /*24b0*/  UMOV UR9, 0x80000020 ;  /* 0x8000002000097882 */ /* 0x000fe20000000000 */
[----:B------:R-:W-:Y:S01]  /*24c0*/  UMOV UR11, 0x80000020 ;  /* 0x80000020000b7882 */ /* 0x000fe20000000000 */
        /* <DEDUP_REMOVED lines=55> */
[----:B------:R-:W-:Y:S01]  /*2840*/  CS2R R224, SRZ ;  /* 0x0000000000e07805 */ /* 0x000fe2000001ff00 */
[----:B------:R-:W-:Y:S01]  /*2850*/  IMAD.MOV.U32 R226, RZ, RZ, RZ ;  /* 0x000000ffffe27224 */ /* 0x000fe200078e00ff */
[----:B------:R2:W-:Y:S04]  /*2860*/  STL [R1+0x18], RZ ;  /* 0x000018ff01007387 */ /* 0x0005e80000100800 */
[----:B------:R2:W-:Y:S04]  /*2870*/  STL [R1+0x14], RZ ;  /* 0x000014ff01007387 */ /* 0x0005e80000100800 */
[----:B------:R2:W-:Y:S04]  /*2880*/  STL [R1+0x10], RZ ;  /* 0x000010ff01007387 */ /* 0x0005e80000100800 */
[----:B------:R2:W-:Y:S04]  /*2890*/  STL [R1+0xc], RZ ;  /* 0x00000cff01007387 */ /* 0x0005e80000100800 */
[----:B------:R2:W-:Y:S04]  /*28a0*/  STL [R1+0x8], RZ ;  /* 0x000008ff01007387 */ /* 0x0005e80000100800 */
[----:B------:R2:W-:Y:S04]  /*28b0*/  STL [R1+0x4], RZ ;  /* 0x000004ff01007387 */ /* 0x0005e80000100800 */
[----:B------:R2:W-:Y:S01]  /*28c0*/  STL [R1], RZ ;  /* 0x000000ff01007387 */ /* 0x0005e20000100800 */
[----:B------:R-:W-:Y:S01]  /*28d0*/  QGMMA.64x256x32.F32.E5M2.E5M2 R24, gdesc[UR8], R24, gsb0 ;  /* 0x03e00000081879f3 */ /* 0x000fe20008003818 */
[----:B------:R-:W-:Y:S05]  /*28e0*/  @!P0 BRA `(.L_x_25) ;  /* 0x0000000800808947 */ /* 0x000fea0003800000 */
[----:B------:R-:W-:Y:S02]  /*28f0*/  WARPGROUP.DEPBAR.LE gsb0, 0x0 ;  /* 0x00008000000079c5 */ /* 0x000fe40000010000 */
[----:B------:R-:W-:-:S01]  /*2900*/  FADD R227, RZ, R122 ;  /* 0x0000007affe37221 */ /* 0x000fc20000000000 */
[----:B------:R-:W-:Y:S01]  /*2910*/  FADD R226, RZ, R24 ;  /* 0x00000018ffe27221 */ /* 0x000fe20000000000 */
[----:B------:R-:W-:-:S01]  /*2920*/  FADD R225, RZ, R25 ;  /* 0x00000019ffe17221 */ /* 0x000fc20000000000 */
[----:B------:R-:W-:Y:S01]  /*2930*/  FADD R224, RZ, R26 ;  /* 0x0000001affe07221 */ /* 0x000fe20000000000 */
[----:B------:R-:W-:-:S01]  /*2940*/  FADD R223, RZ, R27 ;  /* 0x0000001bffdf7221 */ /* 0x000fc20000000000 */
[----:B------:R0:W-:Y:S01]  /*2950*/  STL [R1], R227 ;  /* 0x000000e301007387 */ /* 0x0001e20000100800 */
[----:B------:R-:W-:-:S01]  /*2960*/  FADD R222, RZ, R28 ;  /* 0x0000001cffde7221 */ /* 0x000fc20000000000 */
[----:B------:R-:W-:Y:S01]  /*2970*/  FADD R221, RZ, R29 ;  /* 0x0000001dffdd7221 */ /* 0x000fe20000000000 */
[----:B------:R-:W-:-:S01]  /*2980*/  FADD R220, RZ, R30 ;  /* 0x0000001effdc7221 */ /* 0x000fc20000000000 */
[----:B------:R-:W-:Y:S01]  /*2990*/  FADD R219, RZ, R31 ;  /* 0x0000001fffdb7221 */ /* 0x000fe20000000000 */
[----:B------:R-:W-:-:S01]  /*29a0*/  FADD R218, RZ, R32 ;  /* 0x00000020ffda7221 */ /* 0x000fc20000000000 */
[----:B------:R-:W-:Y:S01]  /*29b0*/  FADD R217, RZ, R33 ;  /* 0x00000021ffd97221 */ /* 0x000fe20000000000 */
[----:B------:R-:W-:-:S01]  /*29c0*/  FADD R216, RZ, R34 ;  /* 0x00000022ffd87221 */ /* 0x000fc20000000000 */
[----:B------:R-:W-:Y:S01]  /*29d0*/  FADD R215, RZ, R35 ;  /* 0x00000023ffd77221 */ /* 0x000fe20000000000 */
[----:B------:R-:W-:-:S01]  /*29e0*/  FADD R214, RZ, R36 ;  /* 0x00000024ffd67221 */ /* 0x000fc20000000000 */
[----:B0-----:R-:W-:Y:S01]  /*29f0*/  FADD R227, RZ, R123 ;  /* 0x0000007bffe37221 */ /* 0x001fe20000000000 */
[----:B------:R-:W-:-:S01]  /*2a00*/  FADD R213, RZ, R37 ;  /* 0x00000025ffd57221 */ /* 0x000fc20000000000 */
[----:B------:R-:W-:Y:S01]  /*2a10*/  FADD R212, RZ, R38 ;  /* 0x00000026ffd47221 */ /* 0x000fe20000000000 */
[----:B------:R-:W-:-:S01]  /*2a20*/  FADD R211, RZ, R39 ;  /* 0x00000027ffd37221 */ /* 0x000fc20000000000 */
[----:B------:R-:W-:Y:S01]  /*2a30*/  FADD R210, RZ, R40 ;  /* 0x00000028ffd27221 */ /* 0x000fe20000000000 */
[----:B------:R0:W-:Y:S01]  /*2a40*/  STL [R1+0x4], R227 ;  /* 0x000004e301007387 */ /* 0x0001e20000100800 */
        /* <DEDUP_REMOVED lines=93> */
[----:B------:R-:W-:Y:S01]  /*3020*/  UMOV UR6, URZ ;  /* 0x0000003f00067c82 */ /* 0x000fe20008000000 */
[----:B0-----:R-:W-:-:S05]  /*3030*/  FADD R227, RZ, R130 ;  /* 0x00000082ffe37221 */ /* 0x001fca0000000000 */
[----:B------:R0:W-:Y:S02]  /*3040*/  STL [R1+0x20], R227 ;  /* 0x000020e301007387 */ /* 0x0001e40000100800 */
        /* <DEDUP_REMOVED lines=42> */
.L_x_25:
[----:B------:R-:W-:-:S04]  /*32f0*/  UIADD3 UR19, UR5, 0x1, URZ ;  /* 0x0000000105137890 */ /* 0x000fc8000fffe03f */
[----:B------:R-:W-:-:S04]  /*3300*/  UISETP.NE.AND UP0, UPT, UR19, 0x5, UPT ;  /* 0x000000051300788c */ /* 0x000fc8000bf05270 */
[----:B------:R-:W-:Y:S02]  /*3310*/  USEL UR8, URZ, 0x1, UP0 ;  /* 0x000000013f087887 */ /* 0x000fe40008000000 */
[----:B------:R-:W-:Y:S02]  /*3320*/  USEL UR19, UR19, URZ, UP0 ;  /* 0x0000003f13137287 */ /* 0x000fe40008000000 */
[----:B------:R-:W-:-:S06]  /*3330*/  ULOP3.LUT UR8, UR4, UR8, URZ, 0x3c, !UPT ;  /* 0x0000000804087292 */ /* 0x000fcc000f8e3c3f */
[----:B0-----:R-:W-:Y:S01]  /*3340*/  IMAD.U32 R227, RZ, RZ, UR8 ;  /* 0x00000008ffe37e24 */ /* 0x001fe2000f8e00ff */
[----:B------:R-:W-:-:S06]  /*3350*/  UMOV UR8, 0x1 ;  /* 0x0000000100087882 */ /* 0x000fcc0000000000 */
.L_x_20:
[----:B------:R-:W-:-:S06]  /*3360*/  UISETP.GE.AND UP0, UPT, UR16, 0x1, UPT ;  /* 0x000000011000788c */ /* 0x000fcc000bf06270 */
[----:B------:R-:W-:-:S13]  /*3370*/  PLOP3.LUT P0, PT, PT, PT, UP0, 0x80, 0x0 ;  /* 0x000000000000781c */ /* 0x000fda0003f0f008 */
[----:B------:R-:W-:Y:S05]  /*3380*/  @!P0 BRA `(.L_x_26) ;  /* 0x0000001000a48947 */ /* 0x000fea0003800000 */
[----:B------:R-:W-:Y:S01]  /*3390*/  IMAD.U32 R228, RZ, RZ, UR16 ;  /* 0x00000010ffe47e24 */ /* 0x000fe2000f8e00ff */
[----:B------:R-:W-:Y:S01]  /*33a0*/  UMOV UR26, UR5 ;  /* 0x00000005001a7c82 */ /* 0x000fe20008000000 */
[----:B------:R-:W-:-:S05]  /*33b0*/  ULDC UR32, c[0x0][0x50c] ;  /* 0x0001430000207ab9 */ /* 0x000fca0000000800 */
.L_x_34:
[----:B------:R-:W-:-:S06]  /*33c0*/  UISETP.NE.AND UP0, UPT, UR27, 0x3, UPT ;  /* 0x000000031b00788c */ /* 0x000fcc000bf05270 */
[----:B------:R-:W-:-:S13]  /*33d0*/  PLOP3.LUT P1, PT, PT, PT, UP0, 0x80, 0x0 ;  /* 0x000000000000781c */ /* 0x000fda0003f2f008 */
[----:B-1---5:R-:W-:Y:S05]  /*33e0*/  @!P1 BRA `(.L_x_27) ;  /* 0x0000000000049947 */ /* 0x022fea0003800000 */
[----:B------:R-:W-:Y:S01]  /*33f0*/  BPT.TRAP 0x1 ;  /* 0x000000040000795c */ /* 0x000fe20000300000 */
.L_x_27:
[----:B------:R-:W-:Y:S01]  /*3400*/  ULEA UR9, UR19, UR12, 0x3 ;  /* 0x0000000c13097291 */ /* 0x000fe2000f8e183f */
[----:B------:R-:W-:-:S08]  /*3410*/  SHF.L.U32 R229, R227, 0x1f, RZ ;  /* 0x0000001fe3e57819 */ /* 0x000fd000000006ff */
[----:B------:R0:W1:Y:S01]  /*3420*/  SYNCS.PHASECHK.TRANS64.TRYWAIT P0, [UR9], R229 ;  /* 0x000000e5ff0075a7 */ /* 0x0000620008000149 */
[----:B------:R-:W-:Y:S05]  /*3430*/  @!P1 BRA `(.L_x_28) ;  /* 0x0000000000049947 */ /* 0x000fea0003800000 */
[----:B------:R-:W-:Y:S01]  /*3440*/  BPT.TRAP 0x1 ;  /* 0x000000040000795c */ /* 0x000fe20000300000 */
.L_x_28:
[----:B-1----:R-:W-:Y:S05]  /*3450*/  @P0 BRA `(.L_x_29) ;  /* 0x0000000000080947 */ /* 0x002fea0003800000 */
[----:B------:R-:W1:Y:S02]  /*3460*/  SYNCS.PHASECHK.TRANS64.TRYWAIT P0, [UR9], R229 ;  /* 0x000000e5ff0075a7 */ /* 0x000e640008000149 */
[----:B-1----:R-:W-:Y:S05]  /*3470*/  @!P0 BRA `(.L_x_30) ;  /* 0x000000cc00c48947 */ /* 0x002fea0003800000 */
.L_x_29:
[----:B------:R-:W-:Y:S01]  /*3480*/  UIADD3 UR9, UR12, 0x180, URZ ;  /* 0x000001800c097890 */ /* 0x000fe2000fffe03f */
[----:B------:R-:W-:Y:S01]  /*3490*/  WARPGROUP.ARRIVE ;  /* 0x00000000000079c5 */ /* 0x000fe20000000000 */
[----:B------:R-:W-:Y:S02]  /*34a0*/  UIADD3 UR10, UR12, 0x5180, URZ ;  /* 0x000051800c0a7890 */ /* 0x000fe4000fffe03f */
[----:B------:R-:W-:Y:S02]  /*34b0*/  UISETP.NE.AND UP0, UPT, UR7, URZ, UPT ;  /* 0x0000003f0700728c */ /* 0x000fe4000bf05270 */
[----:B------:R-:W-:Y:S02]  /*34c0*/  USHF.R.U32.HI UR9, URZ, 0x4, UR9 ;  /* 0x000000043f097899 */ /* 0x000fe40008011609 */
[----:B------:R-:W-:Y:S02]  /*34d0*/  USHF.R.U32.HI UR10, URZ, 0x4, UR10 ;  /* 0x000000043f0a7899 */ /* 0x000fe4000801160a */
[----:B------:R-:W-:-:S02]  /*34e0*/  USEL UR8, UR8, URZ, !UP0 ;  /* 0x0000003f08087287 */ /* 0x000fc4000c000000 */
[----:B------:R-:W-:Y:S02]  /*34f0*/  ULOP3.LUT UR9, UR9, 0x3fff, URZ, 0xc0, !UPT ;  /* 0x00003fff09097892 */ /* 0x000fe4000f8ec03f */
[----:B------:R-:W-:Y:S02]  /*3500*/  ULOP3.LUT UR10, UR10, 0x3fff, URZ, 0xc0, !UPT ;  /* 0x00003fff0a0a7892 */ /* 0x000fe4000f8ec03f */
[----:B------:R-:W-:Y:S02]  /*3510*/  UISETP.NE.U32.AND UP0, UPT, UR8, URZ, UPT ;  /* 0x0000003f0800728c */ /* 0x000fe4000bf05070 */
[----:B------:R-:W-:Y:S02]  /*3520*/  ULOP3.LUT UR8, UR9, 0x10000, URZ, 0xfc, !UPT ;  /* 0x0001000009087892 */ /* 0x000fe4000f8efc3f */
[----:B------:R-:W-:Y:S02]  /*3530*/  ULOP3.LUT UR10, UR10, 0x10000, URZ, 0xfc, !UPT ;  /* 0x000100000a0a7892 */ /* 0x000fe4000f8efc3f */
[----:B------:R-:W-:-:S02]  /*3540*/  ULEA UR8, UR19, UR8, 0x8 ;  /* 0x0000000813087291 */ /* 0x000fc4000f8e403f */
[----:B------:R-:W-:Y:S01]  /*3550*/  ULEA UR10, UR19, UR10, 0xa ;  /* 0x0000000a130a7291 */ /* 0x000fe2000f8e503f */
[----:B------:R-:W-:Y:S01]  /*3560*/  UMOV UR9, 0x80000020 ;  /* 0x8000002000097882 */ /* 0x000fe20000000000 */
[----:B------:R-:W-:Y:S01]  /*3570*/  UMOV UR11, 0x80000020 ;  /* 0x80000020000b7882 */ /* 0x000fe20000000000 */
[----:B------:R-:W-:-:S06]  /*3580*/  UIADD3 UR6, UR6, 0x2, URZ ;  /* 0x0000000206067890 */ /* 0x000fcc000fffe03f */
[----:B------:R-:W-:Y:S01]  /*3590*/  QGMMA.64x256x32.F32.E5M2.E5M2 R24, gdesc[UR8], R24, UP0 ;  /* 0x03e00000081879f3 */ /* 0x000fe2000bf03818 */
[----:B------:R-:W-:Y:S02]  /*35a0*/  UIADD3 UR8, UR8, 0x2, URZ ;  /* 0x0000000208087890 */ /* 0x000fe4000fffe03f */
[----:B------:R-:W-:Y:S01]  /*35b0*/  UIADD3 UR10, UR10, 0x2, URZ ;  /* 0x000000020a0a7890 */ /* 0x000fe2000fffe03f */
[----:B------:R-:W-:Y:S01]  /*35c0*/  UMOV UR9, 0x80000020 ;  /* 0x8000002000097882 */ /* 0x000fe20000000000 */
[----:B------:R-:W-:Y:S01]  /*35d0*/  UMOV UR11, 0x80000020 ;  /* 0x80000020000b7882 */ /* 0x000fe20000000000 */
[----:B------:R-:W-:-:S04]  /*35e0*/  UISETP.NE.AND UP0, UPT, UR6, UR32, UPT ;  /* 0x000000200600728c */ /* 0x000fc8000bf05270 */
[----:B------:R-:W-:-:S06]  /*35f0*/  USEL UR7, URZ, 0x1, UP0 ;  /* 0x000000013f077887 */ /* 0x000fcc0008000000 */
[----:B------:R-:W-:-:S12]  /*3600*/  ISETP.NE.AND P0, PT, RZ, UR7, PT ;  /* 0x00000007ff007c0c */ /* 0x000fd8000bf05270 */
[----:B------:R-:W-:Y:S03]  /*3610*/  QGMMA.64x256x32.F32.E5M2.E5M2 R24, gdesc[UR8], R24, gsb0 ;  /* 0x03e00000081879f3 */ /* 0x000fe60008003818 */
[----:B------:R-:W-:Y:S02]  /*3620*/  WARPGROUP.DEPBAR.LE gsb0, 0x1 ;  /* 0x00008000000079c5 */ /* 0x000fe40000010100 */
[----:B------:R-:W-:Y:S05]  /*3630*/  @!P0 BRA `(.L_x_31) ;  /* 0x0000000c00808947 */ /* 0x000fea0003800000 */
[----:B------:R-:W-:Y:S02]  /*3640*/  WARPGROUP.DEPBAR.LE gsb0, 0x0 ;  /* 0x00008000000079c5 */ /* 0x000fe40000010000 */
[----:B------:R-:W-:-:S01]  /*3650*/  FADD R226, R24, R226 ;  /* 0x000000e218e27221 */ /* 0x000fc20000000000 */
[----:B------:R-:W-:Y:S01]  /*3660*/  FADD R225, R25, R225 ;  /* 0x000000e119e17221 */ /* 0x000fe20000000000 */
[----:B------:R1:W-:Y:S01]  /*3670*/  STL [R1+0xa4], R227 ;  /* 0x0000a4e301007387 */ /* 0x0003e20000100800 */
[----:B------:R-:W-:-:S01]  /*3680*/  FADD R224, R26, R224 ;  /* 0x000000e01ae07221 */ /* 0x000fc20000000000 */
[----:B------:R-:W-:Y:S01]  /*3690*/  FADD R223, R27, R223 ;  /* 0x000000df1bdf7221 */ /* 0x000fe20000000000 */
[----:B------:R-:W-:-:S01]  /*36a0*/  FADD R222, R28, R222 ;  /* 0x000000de1cde7221 */ /* 0x000fc20000000000 */
[----:B------:R-:W-:Y:S01]  /*36b0*/  FADD R221, R29, R221 ;  /* 0x000000dd1ddd7221 */ /* 0x000fe20000000000 */
[----:B-1----:R-:W3:Y:S04]  /*36c0*/  LDL.LU R227, [R1+0x30] ;  /* 0x0000300001e37983 */ /* 0x002ee80000300800 */
[----:B------:R1:W-:Y:S01]  /*36d0*/  STL [R1+0xa8], R226 ;  /* 0x0000a8e201007387 */ /* 0x0003e20000100800 */
[----:B------:R-:W-:-:S01]  /*36e0*/  FADD R220, R30, R220 ;  /* 0x000000dc1edc7221 */ /* 0x000fc20000000000 */
[----:B------:R-:W-:-:S02]  /*36f0*/  FADD R219, R31, R219 ;  /* 0x000000db1fdb7221 */ /* 0x000fc40000000000 */
[----:B-1----:R-:W4:Y:S04]  /*3700*/  LDL.LU R226, [R1+0x2c] ;  /* 0x00002c0001e27983 */ /* 0x002f280000300800 */
[----:B------:R1:W-:Y:S01]  /*3710*/  STL [R1+0xac], R225 ;  /* 0x0000ace101007387 */ /* 0x0003e20000100800 */
[----:B------:R-:W-:-:S03]  /*3720*/  FADD R218, R32, R218 ;  /* 0x000000da20da7221 */ /* 0x000fc60000000000 */
[----:B-1----:R-:W2:Y:S04]  /*3730*/  LDL.LU R225, [R1+0x28] ;  /* 0x0000280001e17983 */ /* 0x002ea80000300800 */
        /* <DEDUP_REMOVED lines=9> */
[----:B------:R1:W-:Y:S04]  /*37d0*/  STL [R1+0xbc], R221 ;  /* 0x0000bcdd01007387 */ /* 0x0003e80000100800 */
        /* <DEDUP_REMOVED lines=12> */
[----:B-1----:R-:W2:Y:S01]  /*38a0*/  LDL.LU R215, [R1] ;  /* 0x0000000001d77983 */ /* 0x002ea20000300800 */
[----:B------:R-:W-:-:S01]  /*38b0*/  FADD R214, R36, R214 ;  /* 0x000000d624d67221 */ /* 0x000fc20000000000 */
[----:B------:R-:W-:Y:S01]  /*38c0*/  FADD R213, R37, R213 ;  /* 0x000000d525d57221 */ /* 0x000fe20000000000 */
[----:B------:R-:W-:-:S01]  /*38d0*/  FADD R212, R38, R212 ;  /* 0x000000d426d47221 */ /* 0x000fc20000000000 */
[----:B------:R-:W-:Y:S01]  /*38e0*/  FADD R211, R39, R211 ;  /* 0x000000d327d37221 */ /* 0x000fe20000000000 */
[----:B------:R-:W-:-:S01]  /*38f0*/  FADD R210, R40, R210 ;  /* 0x000000d228d27221 */ /* 0x000fc20000000000 */
[----:B------:R-:W-:Y:S01]  /*3900*/  STL [R1+0xd8], R214 ;  /* 0x0000d8d601007387 */ /* 0x000fe20000100800 */
        /* <DEDUP_REMOVED lines=11> */
[----:B------:R1:W-:Y:S01]  /*39c0*/  STL [R1+0xe4], R211 ;  /* 0x0000e4d301007387 */ /* 0x0003e20000100800 */
[----:B------:R-:W-:-:S01]  /*39d0*/  FADD R200, R50, R200 ;  /* 0x000000c832c87221 */ /* 0x000fc20000000000 */
[----:B------:R-:W-:Y:S01]  /*39e0*/  FADD R199, R51, R199 ;  /* 0x000000c733c77221 */ /* 0x000fe20000000000 */
        /* <DEDUP_REMOVED lines=69> */
[----:B-----5:R-:W-:Y:S01]  /*3e40*/  FADD R0, R121, R0 ;  /* 0x0000000079007221 */ /* 0x020fe20000000000 */
[----:B---3--:R-:W-:-:S01]  /*3e50*/  FADD R227, R134, R227 ;  /* 0x000000e386e37221 */ /* 0x008fc20000000000 */
[----:B----4-:R-:W-:Y:S01]  /*3e60*/  FADD R226, R133, R226 ;  /* 0x000000e285e27221 */ /* 0x010fe20000000000 */
[----:B--2---:R-:W-:-:S01]  /*3e70*/  FADD R225, R132, R225 ;  /* 0x000000e184e17221 */ /* 0x004fc20000000000 */
        /* <DEDUP_REMOVED lines=9> */
[----:B------:R-:W-:-:S05]  /*3f10*/  FADD R215, R122, R215 ;  /* 0x000000d77ad77221 */ /* 0x000fca0000000000 */
[----:B------:R2:W-:Y:S04]  /*3f20*/  STL [R1], R215 ;  /* 0x000000d701007387 */ /* 0x0005e80000100800 */
[----:B------:R3:W-:Y:S04]  /*3f30*/  STL [R1+0x4], R216 ;  /* 0x000004d801007387 */ /* 0x0007e80000100800 */
        /* <DEDUP_REMOVED lines=8> */
[----:B-1----:R-:W4:Y:S04]  /*3fc0*/  LDL.LU R211, [R1+0x34] ;  /* 0x0000340001d37983 */ /* 0x002f280000300800 */
[----:B------:R1:W-:Y:S04]  /*3fd0*/  STL [R1+0x28], R225 ;  /* 0x000028e101007387 */ /* 0x0003e80000100800 */
[----:B------:R-:W4:Y:S04]  /*3fe0*/  LDL.LU R212, [R1+0x38] ;  /* 0x0000380001d47983 */ /* 0x000f280000300800 */
[----:B------:R1:W-:Y:S04]  /*3ff0*/  STL [R1+0x2c], R226 ;  /* 0x00002ce201007387 */ /* 0x0003e80000100800 */
[----:B------:R-:W4:Y:S04]  /*4000*/  LDL.LU R213, [R1+0x3c] ;  /* 0x00003c0001d57983 */ /* 0x000f280000300800 */
[----:B------:R1:W-:Y:S04]  /*4010*/  STL [R1+0x30], R227 ;  /* 0x000030e301007387 */ /* 0x0003e80000100800 */
[----:B------:R-:W4:Y:S04]  /*4020*/  LDL.LU R214, [R1+0x40] ;  /* 0x0000400001d67983 */ /* 0x000f280000300800 */
[----:B--2---:R-:W2:Y:S04]  /*4030*/  LDL.LU R215, [R1+0x44] ;  /* 0x0000440001d77983 */ /* 0x004ea80000300800 */
[----:B---3--:R-:W3:Y:S04]  /*4040*/  LDL.LU R216, [R1+0x48] ;  /* 0x0000480001d87983 */ /* 0x008ee80000300800 */
[----:B----4-:R-:W4:Y:S04]  /*4050*/  LDL.LU R217, [R1+0x4c] ;  /* 0x00004c0001d97983 */ /* 0x010f280000300800 */
[----:B0-----:R-:W4:Y:S04]  /*4060*/  LDL.LU R218, [R1+0x50] ;  /* 0x0000500001da7983 */ /* 0x001f280000300800 */
[----:B------:R-:W4:Y:S04]  /*4070*/  LDL.LU R219, [R1+0x54] ;  /* 0x0000540001db7983 */ /* 0x000f280000300800 */
[----:B------:R-:W4:Y:S04]  /*4080*/  LDL.LU R220, [R1+0x58] ;  /* 0x0000580001dc7983 */ /* 0x000f280000300800 */
[----:B------:R-:W4:Y:S04]  /*4090*/  LDL.LU R221, [R1+0x5c] ;  /* 0x00005c0001dd7983 */ /* 0x000f280000300800 */
[----:B------:R-:W4:Y:S04]  /*40a0*/  LDL.LU R222, [R1+0x60] ;  /* 0x0000600001de7983 */ /* 0x000f280000300800 */
[----:B------:R-:W4:Y:S04]  /*40b0*/  LDL.LU R223, [R1+0x64] ;  /* 0x0000640001df7983 */ /* 0x000f280000300800 */
[----:B------:R-:W4:Y:S04]  /*40c0*/  LDL.LU R224, [R1+0x68] ;  /* 0x0000680001e07983 */ /* 0x000f280000300800 */
[----:B-1----:R-:W4:Y:S04]  /*40d0*/  LDL.LU R225, [R1+0x6c] ;  /* 0x00006c0001e17983 */ /* 0x002f280000300800 */
[----:B------:R-:W4:Y:S04]  /*40e0*/  LDL.LU R226, [R1+0x70] ;  /* 0x0000700001e27983 */ /* 0x000f280000300800 */
[----:B------:R-:W4:Y:S01]  /*40f0*/  LDL.LU R227, [R1+0x74] ;  /* 0x0000740001e37983 */ /* 0x000f220000300800 */
[----:B------:R-:W-:-:S05]  /*4100*/  FADD R211, R135, R211 ;  /* 0x000000d387d37221 */ /* 0x000fca0000000000 */
[----:B------:R0:W-:Y:S01]  /*4110*/  STL [R1+0x34], R211 ;  /* 0x000034d301007387 */ /* 0x0001e20000100800 */
[----:B------:R-:W-:-:S03]  /*4120*/  FADD R212, R136, R212 ;  /* 0x000000d488d47221 */ /* 0x000fc60000000000 */
[----:B0-----:R1:W5:Y:S01]  /*4130*/  LDL.LU R211, [R1+0xe4] ;  /* 0x0000e40001d37983 */ /* 0x0013620000300800 */
[----:B------:R-:W-:-:S03]  /*4140*/  FADD R213, R137, R213 ;  /* 0x000000d589d57221 */ /* 0x000fc60000000000 */
[----:B------:R0:W-:Y:S01]  /*4150*/  STL [R1+0x38], R212 ;  /* 0x000038d401007387 */ /* 0x0001e20000100800 */
[----:B------:R-:W-:-:S01]  /*4160*/  FADD R214, R138, R214 ;  /* 0x000000d68ad67221 */ /* 0x000fc20000000000 */
[----:B--2---:R-:W-:Y:S02]  /*4170*/  FADD R215, R139, R215 ;  /* 0x000000d78bd77221 */ /* 0x004fe40000000000 */
[----:B0-----:R1:W5:Y:S01]  /*4180*/  LDL.LU R212, [R1+0xe0] ;  /* 0x0000e00001d47983 */ /* 0x0013620000300800 */
[----:B---3--:R-:W-:-:S03]  /*4190*/  FADD R216, R140, R216 ;  /* 0x000000d88cd87221 */ /* 0x008fc60000000000 */
[----:B------:R0:W-:Y:S01]  /*41a0*/  STL [R1+0x3c], R213 ;  /* 0x00003cd501007387 */ /* 0x0001e20000100800 */
[----:B----4-:R-:W-:-:S03]  /*41b0*/  FADD R217, R141, R217 ;  /* 0x000000d98dd97221 */ /* 0x010fc60000000000 */
[----:B0-----:R1:W5:Y:S01]  /*41c0*/  LDL.LU R213, [R1+0xdc] ;  /* 0x0000dc0001d57983 */ /* 0x0013620000300800 */
[----:B------:R-:W-:-:S03]  /*41d0*/  FADD R218, R142, R218 ;  /* 0x000000da8eda7221 */ /* 0x000fc60000000000 */
[----:B------:R0:W-:Y:S01]  /*41e0*/  STL [R1+0x40], R214 ;  /* 0x000040d601007387 */ /* 0x0001e20000100800 */
[----:B------:R-:W-:-:S01]  /*41f0*/  FADD R219, R143, R219 ;  /* 0x000000db8fdb7221 */ /* 0x000fc20000000000 */
[----:B------:R-:W-:Y:S02]  /*4200*/  FADD R220, R144, R220 ;  /* 0x000000dc90dc7221 */ /* 0x000fe40000000000 */
[----:B0-----:R1:W5:Y:S04]  /*4210*/  LDL.LU R214, [R1+0xd8] ;  /* 0x0000d80001d67983 */ /* 0x0013680000300800 */
[----:B------:R0:W-:Y:S01]  /*4220*/  STL [R1+0x44], R215 ;  /* 0x000044d701007387 */ /* 0x0001e20000100800 */
[----:B------:R-:W-:-:S01]  /*4230*/  FADD R221, R145, R221 ;  /* 0x000000dd91dd7221 */ /* 0x000fc20000000000 */
[----:B------:R-:W-:-:S02]  /*4240*/  FADD R222, R146, R222 ;  /* 0x000000de92de7221 */ /* 0x000fc40000000000 */
[----:B0-----:R1:W5:Y:S04]  /*4250*/  LDL.LU R215, [R1+0xd4] ;  /* 0x0000d40001d77983 */ /* 0x0013680000300800 */
[----:B------:R0:W-:Y:S01]  /*4260*/  STL [R1+0x48], R216 ;  /* 0x000048d801007387 */ /* 0x0001e20000100800 */
[----:B------:R-:W-:-:S03]  /*4270*/  FADD R223, R147, R223 ;  /* 0x000000df93df7221 */ /* 0x000fc60000000000 */
        /* <DEDUP_REMOVED lines=13> */
[----:B------:R0:W-:Y:S04]  /*4350*/  STL [R1+0x5c], R221 ;  /* 0x00005cdd01007387 */ /* 0x0001e80000100800 */
        /* <DEDUP_REMOVED lines=12> */
[----:B0-----:R1:W5:Y:S01]  /*4420*/  LDL.LU R227, [R1+0xa4] ;  /* 0x0000a40001e37983 */ /* 0x0013620000300800 */
[----:B------:R-:W-:-:S05]  /*4430*/  UMOV UR6, URZ ;  /* 0x0000003f00067c82 */ /* 0x000fca0008000000 */
.L_x_31:
[----:B------:R-:W-:Y:S05]  /*4440*/  @!P1 BRA `(.L_x_32) ;  /* 0x0000000000049947 */ /* 0x000fea0003800000 */
[----:B------:R-:W-:Y:S01]  /*4450*/  BPT.TRAP 0x1 ;  /* 0x000000040000795c */ /* 0x000fe20000300000 */
.L_x_32:
[----:B------:R3:W-:Y:S04]  /*4460*/  STL [R1+0xa8], R2 ;  /* 0x0000a80201007387 */ /* 0x0007e80000100800 */
[----:B---3--:R-:W3:Y:S04]  /*4470*/  LDL R2, [R1+0x78] ;  /* 0x0000780001027983 */ /* 0x008ee80000100800 */
[----:B-----5:R4:W-:Y:S04]  /*4480*/  STL [R1+0xa4], R0 ;  /* 0x0000a40001007387 */ /* 0x0209e80000100800 */
[----:B----4-:R-:W4:Y:S01]  /*4490*/  LDL R0, [R1+0x80] ;  /* 0x0000800001007983 */ /* 0x010f220000100800 */
[----:B0-----:R-:W-:Y:S01]  /*44a0*/  IMAD.U32 R229, RZ, RZ, UR26 ;  /* 0x0000001affe57e24 */ /* 0x001fe2000f8e00ff */
[----:B---3--:R-:W-:-:S02]  /*44b0*/  ISETP.NE.AND P0, PT, R2, RZ, PT ;  /* 0x000000ff0200720c */ /* 0x008fc40003f05270 */
[----:B------:R0:W5:Y:S11]  /*44c0*/  LDL.LU R2, [R1+0xa8] ;  /* 0x0000a80001027983 */ /* 0x0001760000300800 */
[----:B------:R-:W-:-:S05]  /*44d0*/  @P0 LEA R229, R229, UR12, 0x3 ;  /* 0x0000000ce5e50c11 */ /* 0x000fca000f8e18ff */
[----:B------:R-:W-:-:S05]  /*44e0*/  @P0 VIADD R229, R229, 0x28 ;  /* 0x00000028e5e50836 */ /* 0x000fca0000000000 */
[----:B----4-:R-:W-:Y:S02]  /*44f0*/  @P0 PRMT R229, R0, 0x654, R229 ;  /* 0x0000065400e50816 */ /* 0x010fe400000000e5 */
[----:B------:R0:W5:Y:S01]  /*4500*/  LDL.LU R0, [R1+0xa4] ;  /* 0x0000a40001007983 */ /* 0x0001620000300800 */
[----:B------:R-:W-:Y:S01]  /*4510*/  UISETP.GT.U32.AND UP0, UPT, UR13, 0x1, UPT ;  /* 0x000000010d00788c */ /* 0x000fe2000bf04070 */
[----:B------:R0:W-:Y:S05]  /*4520*/  @P0 SYNCS.ARRIVE.TRANS64.RED.A1T0 RZ, [R229+URZ], RZ ;  /* 0x000000ffe5ff09a7 */ /* 0x0001ea000810043f */
[----:B------:R-:W-:-:S13]  /*4530*/  PLOP3.LUT P0, PT, PT, PT, UP0, 0x80, 0x0 ;  /* 0x000000000000781c */ /* 0x000fda0003f0f008 */
[----:B0-----:R-:W-:Y:S05]  /*4540*/  @P0 BRA `(.L_x_33) ;  /* 0x0000000000040947 */ /* 0x001fea0003800000 */
[----:B------:R-:W-:Y:S01]  /*4550*/  BPT.TRAP 0x1 ;  /* 0x000000040000795c */ /* 0x000fe20000300000 */
.L_x_33:
[----:B------:R-:W-:Y:S01]  /*4560*/  UIADD3 UR19, UR19, 0x1, URZ ;  /* 0x0000000113137890 */ /* 0x000fe2000fffe03f */
[C---:B------:R-:W-:Y:S01]  /*4570*/  ISETP.GT.AND P0, PT, R228.reuse, 0x1, PT ;  /* 0x00000001e400780c */ /* 0x040fe20003f04270 */
[----:B------:R-:W-:Y:S01]  /*4580*/  UIADD3 UR26, UR26, 0x1, URZ ;  /* 0x000000011a1a7890 */ /* 0x000fe2000fffe03f */
[----:B------:R-:W-:Y:S01]  /*4590*/  VIADD R228, R228, 0xffffffff ;  /* 0xffffffffe4e47836 */ /* 0x000fe20000000000 */
[----:B------:R-:W-:Y:S02]  /*45a0*/  UISETP.NE.AND UP0, UPT, UR19, 0x5, UPT ;  /* 0x000000051300788c */ /* 0x000fe4000bf05270 */
[----:B------:R-:W-:Y:S02]  /*45b0*/  UISETP.NE.AND UP1, UPT, UR26, 0x5, UPT ;  /* 0x000000051a00788c */ /* 0x000fe4000bf25270 */
[----:B------:R-:W-:Y:S02]  /*45c0*/  USEL UR8, URZ, 0x1, UP0 ;  /* 0x000000013f087887 */ /* 0x000fe40008000000 */
[----:B------:R-:W-:-:S02]  /*45d0*/  USEL UR19, UR19, URZ, UP0 ;  /* 0x0000003f13137287 */ /* 0x000fc40008000000 */
[----:B------:R-:W-:Y:S02]  /*45e0*/  USEL UR26, UR26, URZ, UP1 ;  /* 0x0000003f1a1a7287 */ /* 0x000fe40008800000 */
[----:B------:R-:W-:Y:S01]  /*45f0*/  LOP3.LUT R227, R227, UR8, RZ, 0x3c, !PT ;  /* 0x00000008e3e37c12 */ /* 0x000fe2000f8e3cff */
[----:B------:R-:W-:Y:S01]  /*4600*/  UMOV UR8, 0x1 ;  /* 0x0000000100087882 */ /* 0x000fe20000000000 */
[----:B------:R-:W-:Y:S08]  /*4610*/  @P0 BRA `(.L_x_34) ;  /* 0xffffffec00680947 */ /* 0x000ff0000383ffff */
.L_x_26:
[----:B------:R-:W-:-:S04]  /*4620*/  UISETP.NE.AND UP0, UPT, UR6, URZ, UPT ;  /* 0x0000003f0600728c */ /* 0x000fc8000bf05270 */
[----:B------:R-:W-:-:S06]  /*4630*/  USEL UR6, URZ, 0x1, !UP0 ;  /* 0x000000013f067887 */ /* 0x000fcc000c000000 */
[----:B------:R-:W-:-:S13]  /*4640*/  ISETP.NE.AND P0, PT, RZ, UR6, PT ;  /* 0x00000006ff007c0c */ /* 0x000fda000bf05270 */
[----:B------:R-:W-:Y:S05]  /*4650*/  @!P0 BRA `(.L_x_35) ;  /* 0x0000000c00dc8947 */ /* 0x000fea0003800000 */
[----:B------:R-:W3:Y:S04]  /*4660*/  LDL.LU R227, [R1+0x74] ;  /* 0x0000740001e37983 */ /* 0x000ee80000300800 */
[----:B---3--:R0:W-:Y:S04]  /*4670*/  STL [R1+0xa4], R227 ;  /* 0x0000a4e301007387 */ /* 0x0081e80000100800 */
[----:B0-----:R-:W3:Y:S04]  /*4680*/  LDL.LU R227, [R1+0x70] ;  /* 0x0000700001e37983 */ /* 0x001ee80000300800 */
        /* <DEDUP_REMOVED lines=55> */
[----:B0-----:R-:W3:Y:S01]  /*4a00*/  LDL.LU R227, [R1] ;  /* 0x0000000001e37983 */ /* 0x001ee20000300800 */
[----:B------:R-:W-:-:S02]  /*4a10*/  WARPGROUP.DEPBAR.LE gsb0, 0x0 ;  /* 0x00008000000079c5 */ /* 0x000fc40000010000 */
[----:B------:R-:W-:Y:S01]  /*4a20*/  FADD R226, R24, R226 ;  /* 0x000000e218e27221 */ /* 0x000fe20000000000 */
        /* <DEDUP_REMOVED lines=95> */
[----:B-----5:R-:W-:Y:S01]  /*5020*/  FADD R2, R120, R2 ;  /* 0x0000000278027221 */ /* 0x020fe20000000000 */
[----:B------:R-:W-:Y:S01]  /*5030*/  FADD R0, R121, R0 ;  /* 0x0000000079007221 */ /* 0x000fe20000000000 */
[----:B---3--:R-:W-:-:S05]  /*5040*/  FADD R227, R122, R227 ;  /* 0x000000e37ae37221 */ /* 0x008fca0000000000 */
[----:B------:R0:W-:Y:S04]  /*5050*/  STL [R1], R227 ;  /* 0x000000e301007387 */ /* 0x0001e80000100800 */
[----:B0-----:R-:W3:Y:S02]  /*5060*/  LDL.LU R227, [R1+0x114] ;  /* 0x0001140001e37983 */ /* 0x001ee40000300800 */
[----:B---3--:R-:W-:-:S05]  /*5070*/  FADD R227, R123, R227 ;  /* 0x000000e37be37221 */ /* 0x008fca0000000000 */
[----:B------:R0:W-:Y:S04]  /*5080*/  STL [R1+0x4], R227 ;  /* 0x000004e301007387 */ /* 0x0001e80000100800 */
        /* <DEDUP_REMOVED lines=83> */
[----:B------:R0:W-:Y:S02]  /*55c0*/  STL [R1+0x74], R227 ;  /* 0x000074e301007387 */ /* 0x0001e40000100800 */
.L_x_35:
[----:B0-----:R-:W-:-:S04]  /*55d0*/  IMAD.U32 R227, RZ, RZ, UR31 ;  /* 0x0000001fffe37e24 */ /* 0x001fc8000f8e00ff */
[----:B------:R0:W-:Y:S01]  /*55e0*/  SYNCS.ARRIVE.TRANS64.A1T0 RZ, [R227+UR29], RZ ;  /* 0x000000ffe3ff79a7 */ /* 0x0001e2000810001d */
[----:B------:R-:W-:Y:S02]  /*55f0*/  WARPGROUP.DEPBAR.LE gsb0, 0x0 ;  /* 0x00008000000079c5 */ /* 0x000fe40000010000 */
[----:B------:R-:W3:Y:S02]  /*5600*/  LDC R24, c[0x0][0x28c] ;  /* 0x0000a300ff187b82 */ /* 0x000ee40000000800 */
[----:B---3--:R-:W-:-:S13]  /*5610*/  ISETP.GE.AND P0, PT, R24, 0x1, PT ;  /* 0x000000011800780c */ /* 0x008fda0003f06270 */
[----:B0-----:R-:W-:Y:S05]  /*5620*/  @!P0 BRA `(.L_x_36) ;  /* 0x0000000000608947 */ /* 0x001fea0003800000 */
[----:B------:R-:W-:-:S06]  /*5630*/  UISETP.NE.AND UP0, UPT, UR27, 0x3, UPT ;  /* 0x000000031b00788c */ /* 0x000fcc000bf05270 */
[----:B------:R-:W-:-:S13]  /*5640*/  PLOP3.LUT P0, PT, PT, PT, UP0, 0x80, 0x0 ;  /* 0x000000000000781c */ /* 0x000fda0003f0f008 */
[----:B------:R-:W-:Y:S05]  /*5650*/  @!P0 BRA `(.L_x_37) ;  /* 0x0000000000048947 */ /* 0x000fea0003800000 */
[----:B------:R-:W-:Y:S01]  /*5660*/  BPT.TRAP 0x1 ;  /* 0x000000040000795c */ /* 0x000fe20000300000 */
.L_x_37:
[----:B-----5:R0:W-:Y:S04]  /*5670*/  STL [R1+0xa4], R0 ;  /* 0x0000a40001007387 */ /* 0x0201e80000100800 */
[----:B------:R-:W3:Y:S04]  /*5680*/  LDL R227, [R1+0x80] ;  /* 0x0000800001e37983 */ /* 0x000ee80000100800 */
[----:B0-----:R-:W4:Y:S02]  /*5690*/  LDL R0, [R1+0x78] ;  /* 0x0000780001007983 */ /* 0x001f240000100800 */
[----:B----4-:R-:W-:-:S02]  /*56a0*/  ISETP.NE.AND P0, PT, R0, RZ, PT ;  /* 0x000000ff0000720c */ /* 0x010fc40003f05270 */
[----:B------:R0:W5:Y:S11]  /*56b0*/  LDL.LU R0, [R1+0xa4] ;  /* 0x0000a40001007983 */ /* 0x0001760000300800 */
[----:B------:R-:W-:-:S05]  /*56c0*/  VOTEU.ANY UP0, P0 ;  /* 0x00000000003f7886 */ /* 0x000fca0000000100 */
[----:B------:R-:W-:-:S06]  /*56d0*/  @UP0 UIADD3 UR6, UR16, UR5, URZ ;  /* 0x0000000510060290 */ /* 0x000fcc000fffe03f */
[----:B------:R-:W-:-:S04]  /*56e0*/  IMAD.U32 R24, RZ, RZ, UR6 ;  /* 0x00000006ff187e24 */ /* 0x000fc8000f8e00ff */
[----:B------:R-:W-:-:S04]  /*56f0*/  @P0 IMAD.WIDE.U32 R24, R24, -0x33333333, RZ ;  /* 0xcccccccd18180825 */ /* 0x000fc800078e00ff */
[----:B------:R-:W-:Y:S01]  /*5700*/  IMAD.U32 R27, RZ, RZ, UR6 ;  /* 0x00000006ff1b7e24 */ /* 0x000fe2000f8e00ff */
[----:B------:R-:W-:-:S05]  /*5710*/  @P0 SHF.R.U32.HI R24, RZ, 0x2, R25 ;  /* 0x00000002ff180819 */ /* 0x000fca0000011619 */
[----:B------:R-:W-:-:S05]  /*5720*/  @P0 IMAD R24, R24, -0x5, R27 ;  /* 0xfffffffb18180824 */ /* 0x000fca00078e021b */
[----:B------:R-:W-:Y:S01]  /*5730*/  @P0 LEA R24, R24, UR12, 0x3 ;  /* 0x0000000c18180c11 */ /* 0x000fe2000f8e18ff */
[----:B------:R-:W-:-:S04]  /*5740*/  UISETP.GT.U32.AND UP0, UPT, UR13, 0x1, UPT ;  /* 0x000000010d00788c */ /* 0x000fc8000bf04070 */
[----:B------:R-:W-:-:S05]  /*5750*/  @P0 VIADD R24, R24, 0x28 ;  /* 0x0000002818180836 */ /* 0x000fca0000000000 */
[----:B---3--:R-:W-:-:S04]  /*5760*/  @P0 PRMT R24, R227, 0x654, R24 ;  /* 0x00000654e3180816 */ /* 0x008fc80000000018 */
[----:B------:R0:W-:Y:S01]  /*5770*/  @P0 SYNCS.ARRIVE.TRANS64.RED.A1T0 RZ, [R24+URZ], RZ ;  /* 0x000000ff18ff09a7 */ /* 0x0001e2000810043f */
[----:B------:R-:W-:-:S13]  /*5780*/  PLOP3.LUT P0, PT, PT, PT, UP0, 0x80, 0x0 ;  /* 0x000000000000781c */ /* 0x000fda0003f0f008 */
[----:B0-----:R-:W-:Y:S05]  /*5790*/  @P0 BRA `(.L_x_36) ;  /* 0x0000000000040947 */ /* 0x001fea0003800000 */
[----:B------:R-:W-:Y:S01]  /*57a0*/  BPT.TRAP 0x1 ;  /* 0x000000040000795c */ /* 0x000fe20000300000 */
.L_x_36:
[----:B------:R-:W0:Y:S01]  /*57b0*/  S2R R25, SR_TID.X ;  /* 0x0000000000197919 */ /* 0x000e220000002100 */
[----:B------:R-:W-:Y:S01]  /*57c0*/  IMAD.U32 R24, RZ, RZ, UR30 ;  /* 0x0000001eff187e24 */ /* 0x000fe2000f8e00ff */
[----:B------:R-:W-:Y:S01]  /*57d0*/  UIADD3 UR5, UR28, UR5, URZ ;  /* 0x000000051c057290 */ /* 0x000fe2000fffe03f */
[----:B------:R-:W3:Y:S01]  /*57e0*/  LDC R35, c[0x0][0x288] ;  /* 0x0000a200ff237b82 */ /* 0x000ee20000000800 */
[----:B------:R-:W-:Y:S02]  /*57f0*/  UISETP.GE.U32.AND UP1, UPT, UR28, 0x5, UPT ;  /* 0x000000051c00788c */ /* 0x000fe4000bf26070 */
[----:B------:R-:W-:Y:S01]  /*5800*/  SHF.L.U32 R24, R24, 0x1f, RZ ;  /* 0x0000001f18187819 */ /* 0x000fe200000006ff */
[----:B------:R-:W-:Y:S02]  /*5810*/  UISETP.GT.U32.AND UP0, UPT, UR5, 0x4, UPT ;  /* 0x000000040500788c */ /* 0x000fe4000bf04070 */
[----:B------:R-:W-:Y:S01]  /*5820*/  UIMAD.WIDE.U32 UR6, UR5, -0x33333333, URZ ;  /* 0xcccccccd050678a5 */ /* 0x000fe2000f8e003f */
[----:B------:R-:W4:Y:S01]  /*5830*/  SYNCS.PHASECHK.TRANS64.TRYWAIT P0, [UR17+0x8], R24 ;  /* 0x00000818ff0075a7 */ /* 0x000f220008000151 */
[----:B------:R-:W-:-:S02]  /*5840*/  UISETP.LT.U32.AND UP0, UPT, UR28, 0x5, UP0 ;  /* 0x000000051c00788c */ /* 0x000fc40008701070 */
[----:B------:R-:W-:Y:S02]  /*5850*/  USHF.R.U32.HI UR6, URZ, 0x2, UR7 ;  /* 0x000000023f067899 */ /* 0x000fe40008011607 */
[----:B------:R-:W-:Y:S02]  /*5860*/  USEL UR8, URZ, 0x1, !UP0 ;  /* 0x000000013f087887 */ /* 0x000fe4000c000000 */
[----:B------:R-:W-:Y:S02]  /*5870*/  UIMAD UR5, UR6, -0x5, UR5 ;  /* 0xfffffffb060578a4 */ /* 0x000fe4000f8e0205 */
[----:B------:R-:W-:-:S04]  /*5880*/  ULOP3.LUT UR4, UR4, UR8, URZ, 0x3c, !UPT ;  /* 0x0000000804047292 */ /* 0x000fc8000f8e3c3f */
[----:B------:R-:W-:Y:S01]  /*5890*/  @UP1 ULOP3.LUT UR4, UR4, 0x1, UR6, 0x78, !UPT ;  /* 0x0000000104041892 */ /* 0x000fe2000f8e7806 */
[----:B0-----:R-:W-:-:S04]  /*58a0*/  SHF.R.S32.HI R26, RZ, 0x1f, R25 ;  /* 0x0000001fff1a7819 */ /* 0x001fc80000011419 */
[----:B------:R-:W-:-:S04]  /*58b0*/  LEA.HI R26, R26, R25, RZ, 0x7 ;  /* 0x000000191a1a7211 */ /* 0x000fc800078f38ff */
[----:B------:R-:W-:-:S05]  /*58c0*/  LOP3.LUT R26, R26, 0xffffff80, RZ, 0xc0, !PT ;  /* 0xffffff801a1a7812 */ /* 0x000fca00078ec0ff */
[----:B------:R-:W-:-:S05]  /*58d0*/  IMAD.IADD R26, R25, 0x1, -R26 ;  /* 0x00000001191a7824 */ /* 0x000fca00078e0a1a */
[----:B------:R-:W-:-:S04]  /*58e0*/  SHF.R.S32.HI R25, RZ, 0x1f, R26 ;  /* 0x0000001fff197819 */ /* 0x000fc8000001141a */
[----:B------:R-:W-:-:S04]  /*58f0*/  LEA.HI R25, R25, R26, RZ, 0x2 ;  /* 0x0000001a19197211 */ /* 0x000fc800078f10ff */
[----:B------:R-:W-:-:S05]  /*5900*/  LOP3.LUT R25, R25, 0xfffffffc, RZ, 0xc0, !PT ;  /* 0xfffffffc19197812 */ /* 0x000fca00078ec0ff */
[----:B------:R-:W-:-:S04]  /*5910*/  IMAD.IADD R40, R26, 0x1, -R25 ;  /* 0x000000011a287824 */ /* 0x000fc800078e0a19 */
[----:B------:R-:W-:Y:S01]  /*5920*/  IMAD.SHL.U32 R32, R40, 0x2, RZ ;  /* 0x0000000228207824 */ /* 0x000fe200078e00ff */
[----:B---34-:R-:W-:Y:S06]  /*5930*/  @!P0 BRA `(.L_x_38) ;  /* 0x000000a800b48947 */ /* 0x018fec0003800000 */
.L_x_325:
[----:B-----5:R3:W-:Y:S01]  /*5940*/  STL [R1+0xa8], R2 ;  /* 0x0000a80201007387 */ /* 0x0207e20000100800 */
[----:B------:R-:W-:Y:S01]  /*5950*/  ULDC UR8, c[0x0][0x284] ;  /* 0x0000a10000087ab9 */ /* 0x000fe20000000800 */
[----:B------:R-:W-:Y:S01]  /*5960*/  SHF.R.S32.HI R33, RZ, 0x1f, R32 ;  /* 0x0000001fff217819 */ /* 0x000fe20000011420 */
[----:B------:R-:W-:Y:S01]  /*5970*/  ULDC.64 UR6, c[0x0][0x5d0] ;  /* 0x0001740000067ab9 */ /* 0x000fe20000000a00 */
[----:B---3--:R-:W3:Y:S04]  /*5980*/  LDL.LU R2, [R1+0x90] ;  /* 0x0000900001027983 */ /* 0x008ee80000300800 */
[----:B------:R4:W-:Y:S04]  /*5990*/  STL [R1+0xa4], R0 ;  /* 0x0000a40001007387 */ /* 0x0009e80000100800 */
[----:B------:R-:W2:Y:S04]  /*59a0*/  LDL R227, [R1+0x7c] ;  /* 0x00007c0001e37983 */ /* 0x000ea80000100800 */
[----:B----4-:R-:W4:Y:S01]  /*59b0*/  LDL R0, [R1+0x8c] ;  /* 0x00008c0001007983 */ /* 0x010f220000100800 */
[----:B---3--:R-:W-:-:S03]  /*59c0*/  IMAD.SHL.U32 R37, R2, 0x100, RZ ;  /* 0x0000010002257824 */ /* 0x008fc600078e00ff */
[----:B------:R3:W5:Y:S01]  /*59d0*/  LDL.LU R2, [R1+0xa8] ;  /* 0x0000a80001027983 */ /* 0x0007620000300800 */
[----:B----4-:R-:W-:-:S03]  /*59e0*/  IMAD.SHL.U32 R34, R0, 0x40, RZ ;  /* 0x0000004000227824 */ /* 0x010fc600078e00ff */
[----:B------:R3:W5:Y:S02]  /*59f0*/  LDL.LU R0, [R1+0xa4] ;  /* 0x0000a40001007983 */ /* 0x0007640000300800 */
[----:B------:R-:W-:Y:S02]  /*5a00*/  ISETP.GE.AND P0, PT, R34, UR8, PT ;  /* 0x0000000822007c0c */ /* 0x000fe4000bf06270 */
[----:B--2---:R-:W-:Y:S02]  /*5a10*/  SHF.R.S32.HI R38, RZ, 0x1f, R227 ;  /* 0x0000001fff267819 */ /* 0x004fe400000114e3 */
[----:B------:R-:W-:Y:S01]  /*5a20*/  ISETP.GE.OR P0, PT, R37, R35, P0 ;  /* 0x000000232500720c */ /* 0x000fe20000706670 */
[----:B0-----:R-:W-:-:S04]  /*5a30*/  IMAD.WIDE.U32 R24, R227, UR6, R32 ;  /* 0x00000006e3187c25 */ /* 0x001fc8000f8e0020 */
[----:B------:R-:W-:Y:S01]  /*5a40*/  IMAD R26, R38, UR6, RZ ;  /* 0x00000006261a7c24 */ /* 0x000fe2000f8e02ff */
[----:B------:R-:W-:Y:S02]  /*5a50*/  SHF.R.S32.HI R36, RZ, 0x1f, R37 ;  /* 0x0000001fff247819 */ /* 0x000fe40000011425 */
[----:B------:R-:W-:Y:S01]  /*5a60*/  IADD3 R24, P1, R37, R24, RZ ;  /* 0x0000001825187210 */ /* 0x000fe20007f3e0ff */
[----:B------:R-:W-:-:S05]  /*5a70*/  IMAD R27, R227, UR7, R26 ;  /* 0x00000007e31b7c24 */ /* 0x000fca000f8e021a */
[----:B------:R-:W-:Y:S01]  /*5a80*/  IADD3.X R25, R36, R25, R27, P1, !PT ;  /* 0x0000001924197210 */ /* 0x000fe20000ffe41b */
[----:B---3--:R-:W-:Y:S06]  /*5a90*/  @P0 BRA `(.L_x_39) ;  /* 0x0000008c00cc0947 */ /* 0x008fec0003800000 */
[----:B------:R0:W-:Y:S01]  /*5aa0*/  STL.64 [R1+0xb0], R4 ;  /* 0x0000b00401007387 */ /* 0x0001e20000100a00 */
[----:B------:R-:W2:Y:S01]  /*5ab0*/  LDC.64 R28, c[0x0][0x5c8] ;  /* 0x00017200ff1c7b82 */ /* 0x000ea20000000a00 */
[----:B------:R-:W-:Y:S02]  /*5ac0*/  ULDC.64 UR6, c[0x0][0x5c0] ;  /* 0x0001700000067ab9 */ /* 0x000fe40000000a00 */
[----:B0-----:R-:W3:Y:S04]  /*5ad0*/  LDL.64 R4, [R1+0x98] ;  /* 0x0000980001047983 */ /* 0x001ee80000100a00 */
[----:B-----5:R0:W-:Y:S04]  /*5ae0*/  STL [R1+0xa8], R2 ;  /* 0x0000a80201007387 */ /* 0x0201e80000100800 */
[----:B0-----:R-:W3:Y:S04]  /*5af0*/  LDL.LU R2, [R1+0x8c] ;  /* 0x00008c0001027983 */ /* 0x001ee80000300800 */
[----:B------:R0:W-:Y:S04]  /*5b00*/  STL [R1+0xa4], R0 ;  /* 0x0000a40001007387 */ /* 0x0001e80000100800 */
[----:B0-----:R-:W4:Y:S01]  /*5b10*/  LDL R0, [R1+0x94] ;  /* 0x0000940001007983 */ /* 0x001f220000100800 */
[----:B---3--:R-:W-:-:S03]  /*5b20*/  IMAD.WIDE R30, R2, 0x40, R4 ;  /* 0x00000040021e7825 */ /* 0x008fc600078e0204 */
[----:B------:R0:W5:Y:S04]  /*5b30*/  LDL.LU.64 R4, [R1+0xb0] ;  /* 0x0000b00001047983 */ /* 0x0001680000300a00 */
[----:B------:R0:W5:Y:S01]  /*5b40*/  LDL.LU R2, [R1+0xa8] ;  /* 0x0000a80001027983 */ /* 0x0001620000300800 */
[-C--:B--2---:R-:W-:Y:S02]  /*5b50*/  IMAD R26, R31, R28.reuse, RZ ;  /* 0x0000001c1f1a7224 */ /* 0x084fe400078e02ff */
[----:B------:R-:W-:-:S04]  /*5b60*/  IMAD.WIDE.U32 R24, R30, R28, R24 ;  /* 0x0000001c1e187225 */ /* 0x000fc800078e0018 */
[----:B------:R-:W-:Y:S01]  /*5b70*/  IMAD R27, R30, R29, R26 ;  /* 0x0000001d1e1b7224 */ /* 0x000fe200078e021a */
[----:B------:R-:W-:Y:S01]  /*5b80*/  LEA R26, P0, R28, R24, 0x3 ;  /* 0x000000181c1a7211 */ /* 0x000fe200078018ff */
[----:B----4-:R-:W-:Y:S01]  /*5b90*/  IMAD.IADD R39, R0, 0x1, -R34 ;  /* 0x0000000100277824 */ /* 0x010fe200078e0a22 */
[----:B------:R-:W-:Y:S01]  /*5ba0*/  IADD3 R24, P1, R24, UR6, RZ ;  /* 0x0000000618187c10 */ /* 0x000fe2000ff3e0ff */
[----:B------:R0:W5:Y:S01]  /*5bb0*/  LDL.LU R0, [R1+0xa4] ;  /* 0x0000a40001007983 */ /* 0x0001620000300800 */
[----:B------:R-:W-:Y:S01]  /*5bc0*/  IMAD.IADD R27, R25, 0x1, R27 ;  /* 0x00000001191b7824 */ /* 0x000fe200078e021b */
[----:B------:R-:W-:-:S04]  /*5bd0*/  IADD3 R26, P3, R26, UR6, RZ ;  /* 0x000000061a1a7c10 */ /* 0x000fc8000ff7e0ff */
[----:B------:R-:W-:Y:S01]  /*5be0*/  LEA.HI.X R29, R28, R27, R29, 0x3, P0 ;  /* 0x0000001b1c1d7211 */ /* 0x000fe200000f1c1d */
[----:B------:R-:W-:Y:S01]  /*5bf0*/  IMAD R28, R40, -0x2, R35 ;  /* 0xfffffffe281c7824 */ /* 0x000fe200078e0223 */
[----:B------:R-:W-:Y:S01]  /*5c00*/  FSETP.NEU.AND P0, PT, RZ, UR25, PT ;  /* 0x00000019ff007c0b */ /* 0x000fe2000bf0d000 */
[----:B------:R-:W-:Y:S01]  /*5c10*/  BSSY B0, `(.L_x_39) ;  /* 0x00008db000007945 */ /* 0x000fe20003800000 */
[----:B------:R-:W-:Y:S02]  /*5c20*/  IADD3.X R25, R27, UR7, RZ, P1, !PT ;  /* 0x000000071b197c10 */ /* 0x000fe40008ffe4ff */
[----:B------:R-:W-:Y:S01]  /*5c30*/  IADD3.X R27, R29, UR7, RZ, P3, !PT ;  /* 0x000000071d1b7c10 */ /* 0x000fe20009ffe4ff */
[----:B------:R-:W-:-:S08]  /*5c40*/  IMAD.IADD R34, R28, 0x1, -R37 ;  /* 0x000000011c227824 */ /* 0x000fd000078e0a25 */
[----:B0-----:R-:W-:Y:S05]  /*5c50*/  @!P0 BRA `(.L_x_40) ;  /* 0x0000006800d88947 */ /* 0x001fea0003800000 */
[----:B------:R-:W-:Y:S01]  /*5c60*/  ULDC.64 UR6, c[0x0][0x5b8] ;  /* 0x00016e0000067ab9 */ /* 0x000fe20000000a00 */
[----:B------:R-:W-:Y:S01]  /*5c70*/  ULDC.64 UR8, c[0x0][0x5a8] ;  /* 0x00016a0000087ab9 */ /* 0x000fe20000000a00 */
[----:B------:R-:W-:Y:S01]  /*5c80*/  IMAD.WIDE.U32 R32, R227, UR6, R32 ;  /* 0x00000006e3207c25 */ /* 0x000fe2000f8e0020 */
[----:B------:R-:W-:Y:S03]  /*5c90*/  BSSY B1, `(.L_x_41) ;  /* 0x0000010000017945 */ /* 0x000fe60003800000 */
[----:B------:R-:W-:Y:S01]  /*5ca0*/  IMAD R28, R38, UR6, RZ ;  /* 0x00000006261c7c24 */ /* 0x000fe2000f8e02ff */
[----:B------:R-:W-:-:S03]  /*5cb0*/  IADD3 R32, P0, R37, R32, RZ ;  /* 0x0000002025207210 */ /* 0x000fc60007f1e0ff */
[----:B------:R-:W-:Y:S01]  /*5cc0*/  IMAD R29, R227, UR7, R28 ;  /* 0x00000007e31d7c24 */ /* 0x000fe2000f8e021c */
[----:B------:R-:W-:Y:S02]  /*5cd0*/  ULDC.64 UR6, c[0x0][0x5b0] ;  /* 0x00016c0000067ab9 */ /* 0x000fe40000000a00 */
[----:B------:R-:W-:Y:S02]  /*5ce0*/  IMAD R35, R31, UR6, RZ ;  /* 0x000000061f237c24 */ /* 0x000fe4000f8e02ff */
[----:B------:R-:W-:Y:S02]  /*5cf0*/  IADD3.X R33, R36, R33, R29, P0, !PT ;  /* 0x0000002124217210 */ /* 0x000fe400007fe41d */
[----:B------:R-:W-:Y:S01]  /*5d00*/  ISETP.GE.AND P0, PT, R39, 0x1, PT ;  /* 0x000000012700780c */ /* 0x000fe20003f06270 */
[C---:B------:R-:W-:Y:S02]  /*5d10*/  IMAD R35, R30.reuse, UR7, R35 ;  /* 0x000000071e237c24 */ /* 0x040fe4000f8e0223 */
[----:B------:R-:W-:Y:S01]  /*5d20*/  IMAD.WIDE.U32 R28, R30, UR6, R32 ;  /* 0x000000061e1c7c25 */ /* 0x000fe2000f8e0020 */
[----:B------:R-:W-:-:S02]  /*5d30*/  ISETP.LT.OR P4, PT, R34, 0x1, !P0 ;  /* 0x000000012200780c */ /* 0x000fc40004781670 */
[----:B------:R-:W-:-:S04]  /*5d40*/  IADD3 R28, P1, R28, UR8, RZ ;  /* 0x000000081c1c7c10 */ /* 0x000fc8000ff3e0ff */
[--C-:B------:R-:W-:Y:S02]  /*5d50*/  IADD3.X R29, R29, UR9, R35.reuse, P1, !PT ;  /* 0x000000091d1d7c10 */ /* 0x100fe40008ffe423 */
[----:B------:R-:W-:-:S05]  /*5d60*/  PRMT R35, RZ, 0x7610, R35 ;  /* 0x00007610ff237816 */ /* 0x000fca0000000023 */
[----:B------:R-:W-:Y:S05]  /*5d70*/  @P4 BRA `(.L_x_42) ;  /* 0x0000000000044947 */ /* 0x000fea0003800000 */
[----:B------:R0:W5:Y:S02]  /*5d80*/  LDG.E.U8 R35, desc[UR22][R28.64] ;  /* 0x000000161c237981 */ /* 0x000164000c1e1100 */
.L_x_42:
[----:B------:R-:W-:Y:S05]  /*5d90*/  BSYNC B1 ;  /* 0x0000000000017941 */ /* 0x000fea0003800000 */
.L_x_41:
[----:B-----5:R-:W-:Y:S01]  /*5da0*/  LOP3.LUT R35, R35, 0xff, RZ, 0xc0, !PT ;  /* 0x000000ff23237812 */ /* 0x020fe200078ec0ff */
[----:B------:R-:W-:Y:S01]  /*5db0*/  BSSY B1, `(.L_x_43) ;  /* 0x000000b000017945 */ /* 0x000fe20003800000 */
[----:B------:R-:W-:Y:S02]  /*5dc0*/  ISETP.LT.OR P3, PT, R34, 0x2, !P0 ;  /* 0x000000022200780c */ /* 0x000fe40004761670 */
[----:B------:R-:W-:-:S05]  /*5dd0*/  F2FP.F16.E5M2.UNPACK_B R35, R35 ;  /* 0x00000023ff23723e */ /* 0x000fca00020004ff */
[----:B------:R-:W-:-:S05]  /*5de0*/  HADD2.F32 R35, -RZ, R35.H0_H0 ;  /* 0x20000023ff237230 */ /* 0x000fca0000004100 */
[----:B------:R-:W-:-:S04]  /*5df0*/  FMUL R35, R35, UR25 ;  /* 0x0000001923237c20 */ /* 0x000fc80008400000 */
[----:B------:R-:W-:-:S05]  /*5e00*/  FFMA R35, R226, UR24, R35 ;  /* 0x00000018e2237c23 */ /* 0x000fca0008000023 */
[----:B------:R-:W-:Y:S02]  /*5e10*/  F2FP.SATFINITE.E5M2.F32.PACK_AB_MERGE_C R37, RZ, R35, RZ ;  /* 0x00000023ff25723e */ /* 0x000fe400048060ff */
[----:B------:R-:W-:-:S03]  /*5e20*/  PRMT R35, RZ, 0x7610, R35 ;  /* 0x00007610ff237816 */ /* 0x000fc60000000023 */
[----:B------:R2:W-:Y:S01]  /*5e30*/  @!P4 STG.E.U8 desc[UR22][R24.64], R37 ;  /* 0x000000251800c986 */ /* 0x0005e2000c101116 */
[----:B------:R-:W-:Y:S05]  /*5e40*/  @P3 BRA `(.L_x_44) ;  /* 0x0000000000043947 */ /* 0x000fea0003800000 */
[----:B------:R3:W5:Y:S02]  /*5e50*/  LDG.E.U8 R35, desc[UR22][R28.64+0x1] ;  /* 0x000001161c237981 */ /* 0x000764000c1e1100 */
.L_x_44:
[----:B------:R-:W-:Y:S05]  /*5e60*/  BSYNC B1 ;  /* 0x0000000000017941 */ /* 0x000fea0003800000 */
.L_x_43:
[----:B-----5:R-:W-:Y:S01]  /*5e70*/  LOP3.LUT R35, R35, 0xff, RZ, 0xc0, !PT ;  /* 0x000000ff23237812 */ /* 0x020fe200078ec0ff */
[----:B------:R-:W-:Y:S01]  /*5e80*/  BSSY B1, `(.L_x_45) ;  /* 0x0000013000017945 */ /* 0x000fe20003800000 */
[----:B--2---:R-:W-:Y:S02]  /*5e90*/  IADD3 R37, P1, R30, 0x8, RZ ;  /* 0x000000081e257810 */ /* 0x004fe40007f3e0ff */
[----:B------:R-:W-:-:S03]  /*5ea0*/  F2FP.F16.E5M2.UNPACK_B R35, R35 ;  /* 0x00000023ff23723e */ /* 0x000fc600020004ff */
[----:B------:R-:W-:Y:S01]  /*5eb0*/  IMAD.X R31, RZ, RZ, R31, P1 ;  /* 0x000000ffff1f7224 */ /* 0x000fe200008e061f */
[----:B------:R-:W-:Y:S01]  /*5ec0*/  ISETP.GE.AND P1, PT, R39, 0x9, PT ;  /* 0x000000092700780c */ /* 0x000fe20003f26270 */
[----:B------:R-:W-:Y:S02]  /*5ed0*/  HADD2.F32 R35, -RZ, R35.H0_H0 ;  /* 0x20000023ff237230 */ /* 0x000fe40000004100 */
[----:B------:R-:W-:Y:S01]  /*5ee0*/  IMAD R36, R31, UR6, RZ ;  /* 0x000000061f247c24 */ /* 0x000fe2000f8e02ff */
[----:B------:R-:W-:Y:S01]  /*5ef0*/  ISETP.LT.OR P5, PT, R34, 0x1, !P1 ;  /* 0x000000012200780c */ /* 0x000fe20004fa1670 */
[----:B------:R-:W-:-:S04]  /*5f00*/  IMAD.WIDE.U32 R32, R37, UR6, R32 ;  /* 0x0000000625207c25 */ /* 0x000fc8000f8e0020 */
[----:B------:R-:W-:Y:S01]  /*5f10*/  FMUL R30, R35, UR25 ;  /* 0x00000019231e7c20 */ /* 0x000fe20008400000 */
[----:B------:R-:W-:-:S03]  /*5f20*/  IMAD R37, R37, UR7, R36 ;  /* 0x0000000725257c24 */ /* 0x000fc6000f8e0224 */
[----:B------:R-:W-:Y:S01]  /*5f30*/  FFMA R225, R225, UR24, R30 ;  /* 0x00000018e1e17c23 */ /* 0x000fe2000800001e */
[----:B------:R-:W-:Y:S02]  /*5f40*/  IADD3 R30, P4, R32, UR8, RZ ;  /* 0x00000008201e7c10 */ /* 0x000fe4000ff9e0ff */
[----:B------:R-:W-:Y:S02]  /*5f50*/  PRMT R32, RZ, 0x7610, R32 ;  /* 0x00007610ff207816 */ /* 0x000fe40000000020 */
[----:B------:R-:W-:Y:S02]  /*5f60*/  F2FP.SATFINITE.E5M2.F32.PACK_AB_MERGE_C R225, RZ, R225, RZ ;  /* 0x000000e1ffe1723e */ /* 0x000fe400048060ff */
[----:B------:R-:W-:-:S03]  /*5f70*/  IADD3.X R31, R33, UR9, R37, P4, !PT ;  /* 0x00000009211f7c10 */ /* 0x000fc6000a7fe425 */
[----:B------:R2:W-:Y:S01]  /*5f80*/  @!P3 STG.E.U8 desc[UR22][R24.64+0x1], R225 ;  /* 0x000001e11800b986 */ /* 0x0005e2000c101116 */
[----:B------:R-:W-:Y:S05]  /*5f90*/  @P5 BRA `(.L_x_46) ;  /* 0x0000000000045947 */ /* 0x000fea0003800000 */
[----:B------:R4:W5:Y:S02]  /*5fa0*/  LDG.E.U8 R32, desc[UR22][R30.64] ;  /* 0x000000161e207981 */ /* 0x000964000c1e1100 */
.L_x_46:
[----:B------:R-:W-:Y:S05]  /*5fb0*/  BSYNC B1 ;  /* 0x0000000000017941 */ /* 0x000fea0003800000 */
.L_x_45:
[----:B-----5:R-:W-:Y:S01]  /*5fc0*/  LOP3.LUT R32, R32, 0xff, RZ, 0xc0, !PT ;  /* 0x000000ff20207812 */ /* 0x020fe200078ec0ff */
[----:B------:R-:W-:Y:S01]  /*5fd0*/  BSSY B1, `(.L_x_47) ;  /* 0x000000b000017945 */ /* 0x000fe20003800000 */
[----:B------:R-:W-:Y:S02]  /*5fe0*/  ISETP.LT.OR P3, PT, R34, 0x2, !P1 ;  /* 0x000000022200780c */ /* 0x000fe40004f61670 */
[----:B------:R-:W-:-:S05]  /*5ff0*/  F2FP.F16.E5M2.UNPACK_B R32, R32 ;  /* 0x00000020ff20723e */ /* 0x000fca00020004ff */
[----:B------:R-:W-:-:S05]  /*6000*/  HADD2.F32 R32, -RZ, R32.H0_H0 ;  /* 0x20000020ff207230 */ /* 0x000fca0000004100 */
[----:B------:R-:W-:Y:S01]  /*6010*/  FMUL R33, R32, UR25 ;  /* 0x0000001920217c20 */ /* 0x000fe20008400000 */
[----:B------:R-:W-:-:S03]  /*6020*/  PRMT R32, RZ, 0x7610, R32 ;  /* 0x00007610ff207816 */ /* 0x000fc60000000020 */
[----:B------:R-:W-:-:S05]  /*6030*/  FFMA R33, R224, UR24, R33 ;  /* 0x00000018e0217c23 */ /* 0x000fca0008000021 */
[----:B------:R-:W-:-:S05]  /*6040*/  F2FP.SATFINITE.E5M2.F32.PACK_AB_MERGE_C R33, RZ, R33, RZ ;  /* 0x00000021ff21723e */ /* 0x000fca00048060ff */
[----:B------:R0:W-:Y:S01]  /*6050*/  @!P5 STG.E.U8 desc[UR22][R26.64], R33 ;  /* 0x000000211a00d986 */ /* 0x0001e2000c101116 */
[----:B------:R-:W-:Y:S05]  /*6060*/  @P3 BRA `(.L_x_48) ;  /* 0x0000000000043947 */ /* 0x000fea0003800000 */
[----:B------:R0:W5:Y:S02]  /*6070*/  LDG.E.U8 R32, desc[UR22][R30.64+0x1] ;  /* 0x000001161e207981 */ /* 0x000164000c1e1100 */
.L_x_48:
[----:B------:R-:W-:Y:S05]  /*6080*/  BSYNC B1 ;  /* 0x0000000000017941 */ /* 0x000fea0003800000 */
.L_x_47:
[----:B-----5:R-:W-:Y:S01]  /*6090*/  LOP3.LUT R32, R32, 0xff, RZ, 0xc0, !PT ;  /* 0x000000ff20207812 */ /* 0x020fe200078ec0ff */
[----:B------:R-:W-:Y:S01]  /*60a0*/  BSSY B1, `(.L_x_49) ;  /* 0x000000b000017945 */ /* 0x000fe20003800000 */
[----:B------:R-:W-:Y:S02]  /*60b0*/  ISETP.LT.OR P4, PT, R34, 0x9, !P0 ;  /* 0x000000092200780c */ /* 0x000fe40004781670 */
[----:B------:R-:W-:-:S05]  /*60c0*/  F2FP.F16.E5M2.UNPACK_B R32, R32 ;  /* 0x00000020ff20723e */ /* 0x000fca00020004ff */
[----:B------:R-:W-:-:S05]  /*60d0*/  HADD2.F32 R32, -RZ, R32.H0_H0 ;  /* 0x20000020ff207230 */ /* 0x000fca0000004100 */
[----:B------:R-:W-:-:S04]  /*60e0*/  FMUL R32, R32, UR25 ;  /* 0x0000001920207c20 */ /* 0x000fc80008400000 */
[----:B------:R-:W-:-:S05]  /*60f0*/  FFMA R32, R223, UR24, R32 ;  /* 0x00000018df207c23 */ /* 0x000fca0008000020 */
[----:B0-----:R-:W-:Y:S02]  /*6100*/  F2FP.SATFINITE.E5M2.F32.PACK_AB_MERGE_C R33, RZ, R32, RZ ;  /* 0x00000020ff21723e */ /* 0x001fe400048060ff */
[----:B------:R-:W-:-:S03]  /*6110*/  PRMT R32, RZ, 0x7610, R32 ;  /* 0x00007610ff207816 */ /* 0x000fc60000000020 */
[----:B------:R0:W-:Y:S01]  /*6120*/  @!P3 STG.E.U8 desc[UR22][R26.64+0x1], R33 ;  /* 0x000001211a00b986 */ /* 0x0001e2000c101116 */
[----:B------:R-:W-:Y:S05]  /*6130*/  @P4 BRA `(.L_x_50) ;  /* 0x0000000000044947 */ /* 0x000fea0003800000 */
[----:B------:R0:W5:Y:S02]  /*6140*/  LDG.E.U8 R32, desc[UR22][R28.64+0x8] ;  /* 0x000008161c207981 */ /* 0x000164000c1e1100 */
.L_x_50:
[----:B------:R-:W-:Y:S05]  /*6150*/  BSYNC B1 ;  /* 0x0000000000017941 */ /* 0x000fea0003800000 */
.L_x_49:
[----:B-----5:R-:W-:Y:S01]  /*6160*/  LOP3.LUT R32, R32, 0xff, RZ, 0xc0, !PT ;  /* 0x000000ff20207812 */ /* 0x020fe200078ec0ff */
[----:B------:R-:W-:Y:S01]  /*6170*/  BSSY B1, `(.L_x_51) ;  /* 0x000000b000017945 */ /* 0x000fe20003800000 */
[----:B------:R-:W-:Y:S02]  /*6180*/  ISETP.LT.OR P3, PT, R34, 0xa, !P0 ;  /* 0x0000000a2200780c */ /* 0x000fe40004761670 */
[----:B------:R-:W-:-:S05]  /*6190*/  F2FP.F16.E5M2.UNPACK_B R32, R32 ;  /* 0x00000020ff20723e */ /* 0x000fca00020004ff */
[----:B------:R-:W-:-:S05]  /*61a0*/  HADD2.F32 R32, -RZ, R32.H0_H0 ;  /* 0x20000020ff207230 */ /* 0x000fca0000004100 */
[----:B0-----:R-:W-:Y:S01]  /*61b0*/  FMUL R33, R32, UR25 ;  /* 0x0000001920217c20 */ /* 0x001fe20008400000 */
[----:B------:R-:W-:-:S03]  /*61c0*/  PRMT R32, RZ, 0x7610, R32 ;  /* 0x00007610ff207816 */ /* 0x000fc60000000020 */
[----:B------:R-:W-:-:S05]  /*61d0*/  FFMA R33, R222, UR24, R33 ;  /* 0x00000018de217c23 */ /* 0x000fca0008000021 */
[----:B------:R-:W-:-:S05]  /*61e0*/  F2FP.SATFINITE.E5M2.F32.PACK_AB_MERGE_C R33, RZ, R33, RZ ;  /* 0x00000021ff21723e */ /* 0x000fca00048060ff */
[----:B------:R0:W-:Y:S01]  /*61f0*/  @!P4 STG.E.U8 desc[UR22][R24.64+0x8], R33 ;  /* 0x000008211800c986 */ /* 0x0001e2000c101116 */
[----:B------:R-:W-:Y:S05]  /*6200*/  @P3 BRA `(.L_x_52) ;  /* 0x0000000000043947 */ /* 0x000fea0003800000 */
[----:B------:R0:W5:Y:S02]  /*6210*/  LDG.E.U8 R32, desc[UR22][R28.64+0x9] ;  /* 0x000009161c207981 */ /* 0x000164000c1e1100 */
.L_x_52:
[----:B------:R-:W-:Y:S05]  /*6220*/  BSYNC B1 ;  /* 0x0000000000017941 */ /* 0x000fea0003800000 */
.L_x_51:
        /* <DEDUP_REMOVED lines=12> */
.L_x_54:
[----:B------:R-:W-:Y:S05]  /*62f0*/  BSYNC B1 ;  /* 0x0000000000017941 */ /* 0x000fea0003800000 */
.L_x_53:
        /* <DEDUP_REMOVED lines=12> */
.L_x_56:
[----:B------:R-:W-:Y:S05]  /*63c0*/  BSYNC B1 ;  /* 0x0000000000017941 */ /* 0x000fea0003800000 */
.L_x_55:
        /* <DEDUP_REMOVED lines=12> */
.L_x_58:
[----:B------:R-:W-:Y:S05]  /*6490*/  BSYNC B1 ;  /* 0x0000000000017941 */ /* 0x000fea0003800000 */
.L_x_57:
        /* <DEDUP_REMOVED lines=12> */
.L_x_60:
[----:B------:R-:W-:Y:S05]  /*6560*/  BSYNC B1 ;  /* 0x0000000000017941 */ /* 0x000fea0003800000 */
.L_x_59:
        /* <DEDUP_REMOVED lines=12> */
.L_x_62:
[----:B------:R-:W-:Y:S05]  /*6630*/  BSYNC B1 ;  /* 0x0000000000017941 */ /* 0x000fea0003800000 */
.L_x_61:
        /* <DEDUP_REMOVED lines=12> */
.L_x_64:
[----:B------:R-:W-:Y:S05]  /*6700*/  BSYNC B1 ;  /* 0x0000000000017941 */ /* 0x000fea0003800000 */
.L_x_63:
        /* <DEDUP_REMOVED lines=12> */
.L_x_66:
[----:B------:R-:W-:Y:S05]  /*67d0*/  BSYNC B1 ;  /* 0x0000000000017941 */ /* 0x000fea0003800000 */
.L_x_65:
        /* <DEDUP_REMOVED lines=12> */
.L_x_68:
[----:B------:R-:W-:Y:S05]  /*68a0*/  BSYNC B1 ;  /* 0x0000000000017941 */ /* 0x000fea0003800000 */
.L_x_67:
        /* <DEDUP_REMOVED lines=12> */
.L_x_70:
[----:B------:R-:W-:Y:S05]  /*6970*/  BSYNC B1 ;  /* 0x0000000000017941 */ /* 0x000fea0003800000 */
.L_x_69:
        /* <DEDUP_REMOVED lines=12> */
.L_x_72:
[----:B------:R-:W-:Y:S05]  /*6a40*/  BSYNC B1 ;  /* 0x0000000000017941 */ /* 0x000fea0003800000 */
.L_x_71:
        /* <DEDUP_REMOVED lines=12> */
.L_x_74:
[----:B------:R-:W-:Y:S05]  /*6b10*/  BSYNC B1 ;  /* 0x0000000000017941 */ /* 0x000fea0003800000 */
.L_x_73:
        /* <DEDUP_REMOVED lines=12> */
.L_x_76:
[----:B------:R-:W-:Y:S05]  /*6be0*/  BSYNC B1 ;  /* 0x0000000000017941 */ /* 0x000fea0003800000 */
.L_x_75:
        /* <DEDUP_REMOVED lines=12> */
.L_x_78:
[----:B------:R-:W-:Y:S05]  /*6cb0*/  BSYNC B1 ;  /* 0x0000000000017941 */ /* 0x000fea0003800000 */
.L_x_77:
        /* <DEDUP_REMOVED lines=12> */
.L_x_80:
[----:B------:R-:W-:Y:S05]  /*6d80*/  BSYNC B1 ;  /* 0x0000000000017941 */ /* 0x000fea0003800000 */
.L_x_79:
        /* <DEDUP_REMOVED lines=12> */
.L_x_82:
[----:B------:R-:W-:Y:S05]  /*6e50*/  BSYNC B1 ;  /* 0x0000000000017941 */ /* 0x000fea0003800000 */
.L_x_81:
        /* <DEDUP_REMOVED lines=12> */
.L_x_84:
[----:B------:R-:W-:Y:S05]  /*6f20*/  BSYNC B1 ;  /* 0x0000000000017941 */ /* 0x000fea0003800000 */
.L_x_83:
        /* <DEDUP_REMOVED lines=12> */
.L_x_86:
[----:B------:R-:W-:Y:S05]  /*6ff0*/  BSYNC B1 ;  /* 0x0000000000017941 */ /* 0x000fea0003800000 */
.L_x_85:
        /* <DEDUP_REMOVED lines=12> */
.L_x_88:
[----:B------:R-:W-:Y:S05]  /*70c0*/  BSYNC B1 ;  /* 0x0000000000017941 */ /* 0x000fea0003800000 */
.L_x_87:
        /* <DEDUP_REMOVED lines=12> */
.L_x_90:
[----:B------:R-:W-:Y:S05]  /*7190*/  BSYNC B1 ;  /* 0x0000000000017941 */ /* 0x000fea0003800000 */
.L_x_89:
        /* <DEDUP_REMOVED lines=12> */
.L_x_92:
[----:B------:R-:W-:Y:S05]  /*7260*/  BSYNC B1 ;  /* 0x0000000000017941 */ /* 0x000fea0003800000 */
.L_x_91:
        /* <DEDUP_REMOVED lines=12> */
.L_x_94:
[----:B------:R-:W-:Y:S05]  /*7330*/  BSYNC B1 ;  /* 0x0000000000017941 */ /* 0x000fea0003800000 */
.L_x_93:
        /* <DEDUP_REMOVED lines=12> */
.L_x_96:
[----:B------:R-:W-:Y:S05]  /*7400*/  BSYNC B1 ;  /* 0x0000000000017941 */ /* 0x000fea0003800000 */
.L_x_95:
        /* <DEDUP_REMOVED lines=12> */
.L_x_98:
[----:B------:R-:W-:Y:S05]  /*74d0*/  BSYNC B1 ;  /* 0x0000000000017941 */ /* 0x000fea0003800000 */
.L_x_97:
        /* <DEDUP_REMOVED lines=12> */
.L_x_100:
[----:B------:R-:W-:Y:S05]  /*75a0*/  BSYNC B1 ;  /* 0x0000000000017941 */ /* 0x000fea0003800000 */
.L_x_99:
        /* <DEDUP_REMOVED lines=12> */
.L_x_102:
[----:B------:R-:W-:Y:S05]  /*7670*/  BSYNC B1 ;  /* 0x0000000000017941 */ /* 0x000fea0003800000 */
.L_x_101:
        /* <DEDUP_REMOVED lines=12> */
.L_x_104:
[----:B------:R-:W-:Y:S05]  /*7740*/  BSYNC B1 ;  /* 0x0000000000017941 */ /* 0x000fea0003800000 */
.L_x_103:
        /* <DEDUP_REMOVED lines=12> */
.L_x_106:
[----:B------:R-:W-:Y:S05]  /*7810*/  BSYNC B1 ;  /* 0x0000000000017941 */ /* 0x000fea0003800000 */
.L_x_105:
        /* <DEDUP_REMOVED lines=12> */
.L_x_108:
[----:B------:R-:W-:Y:S05]  /*78e0*/  BSYNC B1 ;  /* 0x0000000000017941 */ /* 0x000fea0003800000 */
.L_x_107:
        /* <DEDUP_REMOVED lines=12> */
.L_x_110:
[----:B------:R-:W-:Y:S05]  /*79b0*/  BSYNC B1 ;  /* 0x0000000000017941 */ /* 0x000fea0003800000 */
.L_x_109:
        /* <DEDUP_REMOVED lines=12> */
.L_x_112:
[----:B------:R-:W-:Y:S05]  /*7a80*/  BSYNC B1 ;  /* 0x0000000000017941 */ /* 0x000fea0003800000 */
.L_x_111:
        /* <DEDUP_REMOVED lines=12> */
.L_x_114:
[----:B------:R-:W-:Y:S05]  /*7b50*/  BSYNC B1 ;  /* 0x0000000000017941 */ /* 0x000fea0003800000 */
.L_x_113:
        /* <DEDUP_REMOVED lines=12> */
.L_x_116:
[----:B------:R-:W-:Y:S05]  /*7c20*/  BSYNC B1 ;  /* 0x0000000000017941 */ /* 0x000fea0003800000 */
.L_x_115:
        /* <DEDUP_REMOVED lines=12> */
.L_x_118:
[----:B------:R-:W-:Y:S05]  /*7cf0*/  BSYNC B1 ;  /* 0x0000000000017941 */ /* 0x000fea0003800000 */
.L_x_117:
        /* <DEDUP_REMOVED lines=12> */
.L_x_120:
[----:B------:R-:W-:Y:S05]  /*7dc0*/  BSYNC B1 ;  /* 0x0000000000017941 */ /* 0x000fea0003800000 */
.L_x_119:
        /* <DEDUP_REMOVED lines=12> */
.L_x_122:
[----:B------:R-:W-:Y:S05]  /*7e90*/  BSYNC B1 ;  /* 0x0000000000017941 */ /* 0x000fea0003800000 */
.L_x_121:
        /* <DEDUP_REMOVED lines=12> */
.L_x_124:
[----:B------:R-:W-:Y:S05]  /*7f60*/  BSYNC B1 ;  /* 0x0000000000017941 */ /* 0x000fea0003800000 */
.L_x_123:
        /* <DEDUP_REMOVED lines=12> */
.L_x_126:
[----:B------:R-:W-:Y:S05]  /*8030*/  BSYNC B1 ;  /* 0x0000000000017941 */ /* 0x000fea0003800000 */
.L_x_125:
        /* <DEDUP_REMOVED lines=12> */
.L_x_128:
[----:B------:R-:W-:Y:S05]  /*8100*/  BSYNC B1 ;  /* 0x0000000000017941 */ /* 0x000fea0003800000 */
.L_x_127:
        /* <DEDUP_REMOVED lines=12> */
.L_x_130:
[----:B------:R-:W-:Y:S05]  /*81d0*/  BSYNC B1 ;  /* 0x0000000000017941 */ /* 0x000fea0003800000 */
.L_x_129:
        /* <DEDUP_REMOVED lines=12> */
.L_x_132:
[----:B------:R-:W-:Y:S05]  /*82a0*/  BSYNC B1 ;  /* 0x0000000000017941 */ /* 0x000fea0003800000 */
.L_x_131:
        /* <DEDUP_REMOVED lines=12> */
.L_x_134:
[----:B------:R-:W-:Y:S05]  /*8370*/  BSYNC B1 ;  /* 0x0000000000017941 */ /* 0x000fea0003800000 */
.L_x_133:
        /* <DEDUP_REMOVED lines=12> */
.L_x_136:
[----:B------:R-:W-:Y:S05]  /*8440*/  BSYNC B1 ;  /* 0x0000000000017941 */ /* 0x000fea0003800000 */
.L_x_135:
        /* <DEDUP_REMOVED lines=12> */
.L_x_138:
[----:B------:R-:W-:Y:S05]  /*8510*/  BSYNC B1 ;  /* 0x0000000000017941 */ /* 0x000fea0003800000 */
.L_x_137:
        /* <DEDUP_REMOVED lines=12> */
.L_x_140:
[----:B------:R-:W-:Y:S05]  /*85e0*/  BSYNC B1 ;  /* 0x0000000000017941 */ /* 0x000fea0003800000 */
.L_x_139:
        /* <DEDUP_REMOVED lines=12> */
.L_x_142:
[----:B------:R-:W-:Y:S05]  /*86b0*/  BSYNC B1 ;  /* 0x0000000000017941 */ /* 0x000fea0003800000 */
.L_x_141:
        /* <DEDUP_REMOVED lines=12> */
.L_x_144:
[----:B------:R-:W-:Y:S05]  /*8780*/  BSYNC B1 ;  /* 0x0000000000017941 */ /* 0x000fea0003800000 */
.L_x_143:
        /* <DEDUP_REMOVED lines=12> */
.L_x_146:
[----:B------:R-:W-:Y:S05]  /*8850*/  BSYNC B1 ;  /* 0x0000000000017941 */ /* 0x000fea0003800000 */
.L_x_145:
        /* <DEDUP_REMOVED lines=12> */
.L_x_148:
[----:B------:R-:W-:Y:S05]  /*8920*/  BSYNC B1 ;  /* 0x0000000000017941 */ /* 0x000fea0003800000 */
.L_x_147:
        /* <DEDUP_REMOVED lines=12> */
.L_x_150:
[----:B------:R-:W-:Y:S05]  /*89f0*/  BSYNC B1 ;  /* 0x0000000000017941 */ /* 0x000fea0003800000 */
.L_x_149:
        /* <DEDUP_REMOVED lines=12> */
.L_x_152:
[----:B------:R-:W-:Y:S05]  /*8ac0*/  BSYNC B1 ;  /* 0x0000000000017941 */ /* 0x000fea0003800000 */
.L_x_151:
        /* <DEDUP_REMOVED lines=12> */
.L_x_154:
[----:B------:R-:W-:Y:S05]  /*8b90*/  BSYNC B1 ;  /* 0x0000000000017941 */ /* 0x000fea0003800000 */
.L_x_153:
        /* <DEDUP_REMOVED lines=12> */
.L_x_156:
[----:B------:R-:W-:Y:S05]  /*8c60*/  BSYNC B1 ;  /* 0x0000000000017941 */ /* 0x000fea0003800000 */
.L_x_155:
        /* <DEDUP_REMOVED lines=12> */
.L_x_158:
[----:B------:R-:W-:Y:S05]  /*8d30*/  BSYNC B1 ;  /* 0x0000000000017941 */ /* 0x000fea0003800000 */
.L_x_157:
        /* <DEDUP_REMOVED lines=12> */
.L_x_160:
[----:B------:R-:W-:Y:S05]  /*8e00*/  BSYNC B1 ;  /* 0x0000000000017941 */ /* 0x000fea0003800000 */
.L_x_159:
        /* <DEDUP_REMOVED lines=12> */
.L_x_162:
[----:B------:R-:W-:Y:S05]  /*8ed0*/  BSYNC B1 ;  /* 0x0000000000017941 */ /* 0x000fea0003800000 */
.L_x_161:
        /* <DEDUP_REMOVED lines=12> */
.L_x_164:
[----:B------:R-:W-:Y:S05]  /*8fa0*/  BSYNC B1 ;  /* 0x0000000000017941 */ /* 0x000fea0003800000 */
.L_x_163:
        /* <DEDUP_REMOVED lines=12> */
.L_x_166:
[----:B------:R-:W-:Y:S05]  /*9070*/  BSYNC B1 ;  /* 0x0000000000017941 */ /* 0x000fea0003800000 */
.L_x_165:
        /* <DEDUP_REMOVED lines=12> */
.L_x_168:
[----:B------:R-:W-:Y:S05]  /*9140*/  BSYNC B1 ;  /* 0x0000000000017941 */ /* 0x000fea0003800000 */
.L_x_167:
        /* <DEDUP_REMOVED lines=12> */
.L_x_170:
[----:B------:R-:W-:Y:S05]  /*9210*/  BSYNC B1 ;  /* 0x0000000000017941 */ /* 0x000fea0003800000 */
.L_x_169:
        /* <DEDUP_REMOVED lines=12> */
.L_x_172:
[----:B------:R-:W-:Y:S05]  /*92e0*/  BSYNC B1 ;  /* 0x0000000000017941 */ /* 0x000fea0003800000 */
.L_x_171:
        /* <DEDUP_REMOVED lines=12> */
.L_x_174:
[----:B------:R-:W-:Y:S05]  /*93b0*/  BSYNC B1 ;  /* 0x0000000000017941 */ /* 0x000fea0003800000 */
.L_x_173:
        /* <DEDUP_REMOVED lines=12> */
.L_x_176:
[----:B------:R-:W-:Y:S05]  /*9480*/  BSYNC B1 ;  /* 0x0000000000017941 */ /* 0x000fea0003800000 */
.L_x_175:
        /* <DEDUP_REMOVED lines=12> */
.L_x_178:
[----:B------:R-:W-:Y:S05]  /*9550*/  BSYNC B1 ;  /* 0x0000000000017941 */ /* 0x000fea0003800000 */
.L_x_177:
        /* <DEDUP_REMOVED lines=12> */
.L_x_180:
[----:B------:R-:W-:Y:S05]  /*9620*/  BSYNC B1 ;  /* 0x0000000000017941 */ /* 0x000fea0003800000 */
.L_x_179:
        /* <DEDUP_REMOVED lines=12> */
.L_x_182:
[----:B------:R-:W-:Y:S05]  /*96f0*/  BSYNC B1 ;  /* 0x0000000000017941 */ /* 0x000fea0003800000 */
.L_x_181:
        /* <DEDUP_REMOVED lines=12> */
.L_x_184:
[----:B------:R-:W-:Y:S05]  /*97c0*/  BSYNC B1 ;  /* 0x0000000000017941 */ /* 0x000fea0003800000 */
.L_x_183:
        /* <DEDUP_REMOVED lines=12> */
.L_x_186:
[----:B------:R-:W-:Y:S05]  /*9890*/  BSYNC B1 ;  /* 0x0000000000017941 */ /* 0x000fea0003800000 */
.L_x_185:
        /* <DEDUP_REMOVED lines=12> */
.L_x_188:
[----:B------:R-:W-:Y:S05]  /*9960*/  BSYNC B1 ;  /* 0x0000000000017941 */ /* 0x000fea0003800000 */
.L_x_187:
        /* <DEDUP_REMOVED lines=12> */
.L_x_190:
[----:B------:R-:W-:Y:S05]  /*9a30*/  BSYNC B1 ;  /* 0x0000000000017941 */ /* 0x000fea0003800000 */
.L_x_189:
        /* <DEDUP_REMOVED lines=12> */
.L_x_192:
[----:B------:R-:W-:Y:S05]  /*9b00*/  BSYNC B1 ;  /* 0x0000000000017941 */ /* 0x000fea0003800000 */
.L_x_191:
[----:B-----5:R-:W-:Y:S01]  /*9b10*/  LOP3.LUT R32, R32, 0xff, RZ, 0xc0, !PT ;  /* 0x000000ff20207812 */ /* 0x020fe200078ec0ff */
[----:B------:R-:W-:Y:S01]  /*9b20*/  BSSY B1, `(.L_x_193) ;  /* 0x000000b000017945 */ /* 0x000fe20003800000 */
[----:B------:R-:W-:Y:S02]  /*9b30*/  ISETP.LT.OR P4, PT, R34, 0x99, !P0 ;  /* 0x000000992200780c */ /* 0x000fe40004781670 */
[----:B------:R-:W-:-:S05]  /*9b40*/  F2FP.F16.E5M2.UNPACK_B R32, R32 ;  /* 0x00000020ff20723e */ /* 0x000fca00020004ff */
[----:B------:R-:W-:-:S05]  /*9b50*/  HADD2.F32 R32, -RZ, R32.H0_H0 ;  /* 0x20000020ff207230 */ /* 0x000fca0000004100 */
[----:B------:R-:W-:-:S04]  /*9b60*/  FMUL R32, R32, UR25 ;  /* 0x0000001920207c20 */ /* 0x000fc80008400000 */
[----:B------:R-:W-:Y:S01]  /*9b70*/  FFMA R32, R23, UR24, R32 ;  /* 0x0000001817207c23 */ /* 0x000fe20008000020 */
[----:B------:R-:W-:-:S04]  /*9b80*/  PRMT R23, RZ, 0x7610, R23 ;  /* 0x00007610ff177816 */ /* 0x000fc80000000017 */
[----:B0-----:R-:W-:-:S05]  /*9b90*/  F2FP.SATFINITE.E5M2.F32.PACK_AB_MERGE_C R33, RZ, R32, RZ ;  /* 0x00000020ff21723e */ /* 0x001fca00048060ff */
[----:B------:R0:W-:Y:S01]  /*9ba0*/  @!P3 STG.E.U8 desc[UR22][R26.64+0x91], R33 ;  /* 0x000091211a00b986 */ /* 0x0001e2000c101116 */
[----:B------:R-:W-:Y:S05]  /*9bb0*/  @P4 BRA `(.L_x_194) ;  /* 0x0000000000044947 */ /* 0x000fea0003800000 */
[----:B------:R0:W5:Y:S02]  /*9bc0*/  LDG.E.U8 R23, desc[UR22][R28.64+0x98] ;  /* 0x000098161c177981 */ /* 0x000164000c1e1100 */
.L_x_194:
[----:B------:R-:W-:Y:S05]  /*9bd0*/  BSYNC B1 ;  /* 0x0000000000017941 */ /* 0x000fea0003800000 */
.L_x_193:
        /* <DEDUP_REMOVED lines=8> */
[----:B------:R-:W-:-:S05]  /*9c60*/  F2FP.SATFINITE.E5M2.F32.PACK_AB_MERGE_C R23, RZ, R23, RZ ;  /* 0x00000017ff17723e */ /* 0x000fca00048060ff */
[----:B------:R0:W-:Y:S01]  /*9c70*/  @!P4 STG.E.U8 desc[UR22][R24.64+0x98], R23 ;  /* 0x000098171800c986 */ /* 0x0001e2000c101116 */
[----:B------:R-:W-:Y:S05]  /*9c80*/  @P3 BRA `(.L_x_196) ;  /* 0x0000000000043947 */ /* 0x000fea0003800000 */
[----:B------:R0:W5:Y:S02]  /*9c90*/  LDG.E.U8 R22, desc[UR22][R28.64+0x99] ;  /* 0x000099161c167981 */ /* 0x000164000c1e1100 */
.L_x_196:
[----:B------:R-:W-:Y:S05]  /*9ca0*/  BSYNC B1 ;  /* 0x0000000000017941 */ /* 0x000fea0003800000 */
.L_x_195:
        /* <DEDUP_REMOVED lines=12> */
.L_x_198:
[----:B------:R-:W-:Y:S05]  /*9d70*/  BSYNC B1 ;  /* 0x0000000000017941 */ /* 0x000fea0003800000 */
.L_x_197:
        /* <DEDUP_REMOVED lines=12> */
.L_x_200:
[----:B------:R-:W-:Y:S05]  /*9e40*/  BSYNC B1 ;  /* 0x0000000000017941 */ /* 0x000fea0003800000 */
.L_x_199:
        /* <DEDUP_REMOVED lines=12> */
.L_x_202:
[----:B------:R-:W-:Y:S05]  /*9f10*/  BSYNC B1 ;  /* 0x0000000000017941 */ /* 0x000fea0003800000 */
.L_x_201:
        /* <DEDUP_REMOVED lines=12> */
.L_x_204:
[----:B------:R-:W-:Y:S05]  /*9fe0*/  BSYNC B1 ;  /* 0x0000000000017941 */ /* 0x000fea0003800000 */
.L_x_203:
        /* <DEDUP_REMOVED lines=12> */
.L_x_206:
[----:B------:R-:W-:Y:S05]  /*a0b0*/  BSYNC B1 ;  /* 0x0000000000017941 */ /* 0x000fea0003800000 */
.L_x_205:
        /* <DEDUP_REMOVED lines=12> */
.L_x_208:
[----:B------:R-:W-:Y:S05]  /*a180*/  BSYNC B1 ;  /* 0x0000000000017941 */ /* 0x000fea0003800000 */
.L_x_207:
        /* <DEDUP_REMOVED lines=12> */
.L_x_210:
[----:B------:R-:W-:Y:S05]  /*a250*/  BSYNC B1 ;  /* 0x0000000000017941 */ /* 0x000fea0003800000 */
.L_x_209:
        /* <DEDUP_REMOVED lines=12> */
.L_x_212:
[----:B------:R-:W-:Y:S05]  /*a320*/  BSYNC B1 ;  /* 0x0000000000017941 */ /* 0x000fea0003800000 */
.L_x_211:
        /* <DEDUP_REMOVED lines=12> */
.L_x_214:
[----:B------:R-:W-:Y:S05]  /*a3f0*/  BSYNC B1 ;  /* 0x0000000000017941 */ /* 0x000fea0003800000 */
.L_x_213:
        /* <DEDUP_REMOVED lines=12> */
.L_x_216:
[----:B------:R-:W-:Y:S05]  /*a4c0*/  BSYNC B1 ;  /* 0x0000000000017941 */ /* 0x000fea0003800000 */
.L_x_215:
        /* <DEDUP_REMOVED lines=12> */
.L_x_218:
[----:B------:R-:W-:Y:S05]  /*a590*/  BSYNC B1 ;  /* 0x0000000000017941 */ /* 0x000fea0003800000 */
.L_x_217:
        /* <DEDUP_REMOVED lines=12> */
.L_x_220:
[----:B------:R-:W-:Y:S05]  /*a660*/  BSYNC B1 ;  /* 0x0000000000017941 */ /* 0x000fea0003800000 */
.L_x_219:
        /* <DEDUP_REMOVED lines=12> */
.L_x_222:
[----:B------:R-:W-:Y:S05]  /*a730*/  BSYNC B1 ;  /* 0x0000000000017941 */ /* 0x000fea0003800000 */
.L_x_221:
        /* <DEDUP_REMOVED lines=12> */
.L_x_224:
[----:B------:R-:W-:Y:S05]  /*a800*/  BSYNC B1 ;  /* 0x0000000000017941 */ /* 0x000fea0003800000 */
.L_x_223:
        /* <DEDUP_REMOVED lines=12> */
.L_x_226:
[----:B------:R-:W-:Y:S05]  /*a8d0*/  BSYNC B1 ;  /* 0x0000000000017941 */ /* 0x000fea0003800000 */
.L_x_225:
        /* <DEDUP_REMOVED lines=12> */
.L_x_228:
[----:B------:R-:W-:Y:S05]  /*a9a0*/  BSYNC B1 ;  /* 0x0000000000017941 */ /* 0x000fea0003800000 */
.L_x_227:
        /* <DEDUP_REMOVED lines=12> */
.L_x_230:
[----:B------:R-:W-:Y:S05]  /*aa70*/  BSYNC B1 ;  /* 0x0000000000017941 */ /* 0x000fea0003800000 */
.L_x_229:
        /* <DEDUP_REMOVED lines=12> */
.L_x_232:
[----:B------:R-:W-:Y:S05]  /*ab40*/  BSYNC B1 ;  /* 0x0000000000017941 */ /* 0x000fea0003800000 */
.L_x_231:
        /* <DEDUP_REMOVED lines=12> */
.L_x_234:
[----:B------:R-:W-:Y:S05]  /*ac10*/  BSYNC B1 ;  /* 0x0000000000017941 */ /* 0x000fea0003800000 */
.L_x_233:
        /* <DEDUP_REMOVED lines=12> */
.L_x_236:
[----:B------:R-:W-:Y:S05]  /*ace0*/  BSYNC B1 ;  /* 0x0000000000017941 */ /* 0x000fea0003800000 */
.L_x_235:
[----:B-----5:R-:W-:Y:S01]  /*acf0*/  LOP3.LUT R2, R2, 0xff, RZ, 0xc0, !PT ;  /* 0x000000ff02027812 */ /* 0x020fe200078ec0ff */
[----:B------:R-:W-:Y:S01]  /*ad00*/  BSSY B1, `(.L_x_237) ;  /* 0x000000b000017945 */ /* 0x000fe20003800000 */
[----:B------:R-:W-:Y:S02]  /*ad10*/  ISETP.LT.OR P4, PT, R34, 0xc1, !P1 ;  /* 0x000000c12200780c */ /* 0x000fe40004f81670 */
[----:B------:R-:W-:-:S05]  /*ad20*/  F2FP.F16.E5M2.UNPACK_B R2, R2 ;  /* 0x00000002ff02723e */ /* 0x000fca00020004ff */
[----:B------:R-:W-:-:S05]  /*ad30*/  HADD2.F32 R2, -RZ, R2.H0_H0 ;  /* 0x20000002ff027230 */ /* 0x000fca0000004100 */
[----:B0-----:R-:W-:-:S04]  /*ad40*/  FMUL R3, R2, UR25 ;  /* 0x0000001902037c20 */ /* 0x001fc80008400000 */
[----:B------:R-:W-:Y:S01]  /*ad50*/  FFMA R3, R0, UR24, R3 ;  /* 0x0000001800037c23 */ /* 0x000fe20008000003 */
[----:B------:R-:W-:-:S04]  /*ad60*/  PRMT R0, RZ, 0x7610, R0 ;  /* 0x00007610ff007816 */ /* 0x000fc80000000000 */
[----:B------:R-:W-:-:S05]  /*ad70*/  F2FP.SATFINITE.E5M2.F32.PACK_AB_MERGE_C R3, RZ, R3, RZ ;  /* 0x00000003ff03723e */ /* 0x000fca00048060ff */
[----:B------:R0:W-:Y:S01]  /*ad80*/  @!P3 STG.E.U8 desc[UR22][R24.64+0xc1], R3 ;  /* 0x0000c1031800b986 */ /* 0x0001e2000c101116 */
[----:B------:R-:W-:Y:S05]  /*ad90*/  @P4 BRA `(.L_x_238) ;  /* 0x0000000000044947 */ /* 0x000fea0003800000 */
[----:B------:R0:W5:Y:S02]  /*ada0*/  LDG.E.U8 R0, desc[UR22][R30.64+0xc0] ;  /* 0x0000c0161e007981 */ /* 0x000164000c1e1100 */
.L_x_238:
[----:B------:R-:W-:Y:S05]  /*adb0*/  BSYNC B1 ;  /* 0x0000000000017941 */ /* 0x000fea0003800000 */
.L_x_237:
[----:B------:R-:W2:Y:S01]  /*adc0*/  LDL.LU R2, [R1] ;  /* 0x0000000001027983 */ /* 0x000ea20000300800 */
[----:B-----5:R-:W-:Y:S01]  /*add0*/  LOP3.LUT R0, R0, 0xff, RZ, 0xc0, !PT ;  /* 0x000000ff00007812 */ /* 0x020fe200078ec0ff */
[----:B------:R-:W-:Y:S01]  /*ade0*/  BSSY B1, `(.L_x_239) ;  /* 0x000000b000017945 */ /* 0x000fe20003800000 */
[----:B------:R-:W-:Y:S02]  /*adf0*/  ISETP.LT.OR P3, PT, R34, 0xc2, !P1 ;  /* 0x000000c22200780c */ /* 0x000fe40004f61670 */
[----:B------:R-:W-:-:S05]  /*ae00*/  F2FP.F16.E5M2.UNPACK_B R0, R0 ;  /* 0x00000000ff00723e */ /* 0x000fca00020004ff */
[----:B------:R-:W-:-:S05]  /*ae10*/  HADD2.F32 R0, -RZ, R0.H0_H0 ;  /* 0x20000000ff007230 */ /* 0x000fca0000004100 */
[----:B------:R-:W-:-:S04]  /*ae20*/  FMUL R0, R0, UR25 ;  /* 0x0000001900007c20 */ /* 0x000fc80008400000 */
[----:B--2---:R-:W-:-:S05]  /*ae30*/  FFMA R0, R2, UR24, R0 ;  /* 0x0000001802007c23 */ /* 0x004fca0008000000 */
[----:B0-----:R-:W-:Y:S02]  /*ae40*/  F2FP.SATFINITE.E5M2.F32.PACK_AB_MERGE_C R3, RZ, R0, RZ ;  /* 0x00000000ff03723e */ /* 0x001fe400048060ff */
[----:B------:R-:W-:-:S03]  /*ae50*/  PRMT R0, RZ, 0x7610, R0 ;  /* 0x00007610ff007816 */ /* 0x000fc60000000000 */
[----:B------:R0:W-:Y:S01]  /*ae60*/  @!P4 STG.E.U8 desc[UR22][R26.64+0xc0], R3 ;  /* 0x0000c0031a00c986 */ /* 0x0001e2000c101116 */
[----:B------:R-:W-:Y:S05]  /*ae70*/  @P3 BRA `(.L_x_240) ;  /* 0x0000000000043947 */ /* 0x000fea0003800000 */
[----:B------:R2:W5:Y:S02]  /*ae80*/  LDG.E.U8 R0, desc[UR22][R30.64+0xc1] ;  /* 0x0000c1161e007981 */ /* 0x000564000c1e1100 */
.L_x_240:
[----:B------:R-:W-:Y:S05]  /*ae90*/  BSYNC B1 ;  /* 0x0000000000017941 */ /* 0x000fea0003800000 */
.L_x_239:
[----:B------:R-:W3:Y:S01]  /*aea0*/  LDL.LU R2, [R1+0x4] ;  /* 0x0000040001027983 */ /* 0x000ee20000300800 */
[----:B-----5:R-:W-:Y:S01]  /*aeb0*/  LOP3.LUT R0, R0, 0xff, RZ, 0xc0, !PT ;  /* 0x000000ff00007812 */ /* 0x020fe200078ec0ff */
[----:B------:R-:W-:Y:S01]  /*aec0*/  BSSY B1, `(.L_x_241) ;  /* 0x000000b000017945 */ /* 0x000fe20003800000 */
[----:B------:R-:W-:Y:S02]  /*aed0*/  ISETP.LT.OR P4, PT, R34, 0xc9, !P0 ;  /* 0x000000c92200780c */ /* 0x000fe40004781670 */
[----:B------:R-:W-:-:S05]  /*aee0*/  F2FP.F16.E5M2.UNPACK_B R0, R0 ;  /* 0x00000000ff00723e */ /* 0x000fca00020004ff */
[----:B------:R-:W-:-:S05]  /*aef0*/  HADD2.F32 R0, -RZ, R0.H0_H0 ;  /* 0x20000000ff007230 */ /* 0x000fca0000004100 */
[----:B------:R-:W-:-:S04]  /*af00*/  FMUL R0, R0, UR25 ;  /* 0x0000001900007c20 */ /* 0x000fc80008400000 */
[----:B---3--:R-:W-:-:S05]  /*af10*/  FFMA R0, R2, UR24, R0 ;  /* 0x0000001802007c23 */ /* 0x008fca0008000000 */
[----:B0-----:R-:W-:Y:S02]  /*af20*/  F2FP.SATFINITE.E5M2.F32.PACK_AB_MERGE_C R3, RZ, R0, RZ ;  /* 0x00000000ff03723e */ /* 0x001fe400048060ff */
[----:B------:R-:W-:-:S03]  /*af30*/  PRMT R0, RZ, 0x7610, R0 ;  /* 0x00007610ff007816 */ /* 0x000fc60000000000 */
[----:B------:R0:W-:Y:S01]  /*af40*/  @!P3 STG.E.U8 desc[UR22][R26.64+0xc1], R3 ;  /* 0x0000c1031a00b986 */ /* 0x0001e2000c101116 */
[----:B------:R-:W-:Y:S05]  /*af50*/  @P4 BRA `(.L_x_242) ;  /* 0x0000000000044947 */ /* 0x000fea0003800000 */
[----:B------:R3:W5:Y:S02]  /*af60*/  LDG.E.U8 R0, desc[UR22][R28.64+0xc8] ;  /* 0x0000c8161c007981 */ /* 0x000764000c1e1100 */
.L_x_242:
[----:B------:R-:W-:Y:S05]  /*af70*/  BSYNC B1 ;  /* 0x0000000000017941 */ /* 0x000fea0003800000 */
.L_x_241:
[----:B------:R-:W2:Y:S01]  /*af80*/  LDL.LU R2, [R1+0x8] ;  /* 0x0000080001027983 */ /* 0x000ea20000300800 */
        /* <DEDUP_REMOVED lines=12> */
.L_x_244:
[----:B------:R-:W-:Y:S05]  /*b050*/  BSYNC B1 ;  /* 0x0000000000017941 */ /* 0x000fea0003800000 */
.L_x_243:
        /* <DEDUP_REMOVED lines=13> */
.L_x_246:
[----:B------:R-:W-:Y:S05]  /*b130*/  BSYNC B1 ;  /* 0x0000000000017941 */ /* 0x000fea0003800000 */
.L_x_245:
        /* <DEDUP_REMOVED lines=13> */
.L_x_248:
[----:B------:R-:W-:Y:S05]  /*b210*/  BSYNC B1 ;  /* 0x0000000000017941 */ /* 0x000fea0003800000 */
.L_x_247:
        /* <DEDUP_REMOVED lines=13> */
.L_x_250:
[----:B------:R-:W-:Y:S05]  /*b2f0*/  BSYNC B1 ;  /* 0x0000000000017941 */ /* 0x000fea0003800000 */
.L_x_249:
        /* <DEDUP_REMOVED lines=13> */
.L_x_252:
[----:B------:R-:W-:Y:S05]  /*b3d0*/  BSYNC B1 ;  /* 0x0000000000017941 */ /* 0x000fea0003800000 */
.L_x_251:
        /* <DEDUP_REMOVED lines=13> */
.L_x_254:
[----:B------:R-:W-:Y:S05]  /*b4b0*/  BSYNC B1 ;  /* 0x0000000000017941 */ /* 0x000fea0003800000 */
.L_x_253:
        /* <DEDUP_REMOVED lines=13> */
.L_x_256:
[----:B------:R-:W-:Y:S05]  /*b590*/  BSYNC B1 ;  /* 0x0000000000017941 */ /* 0x000fea0003800000 */
.L_x_255:
        /* <DEDUP_REMOVED lines=13> */
.L_x_258:
[----:B------:R-:W-:Y:S05]  /*b670*/  BSYNC B1 ;  /* 0x0000000000017941 */ /* 0x000fea0003800000 */
.L_x_257:
        /* <DEDUP_REMOVED lines=13> */
.L_x_260:
[----:B------:R-:W-:Y:S05]  /*b750*/  BSYNC B1 ;  /* 0x0000000000017941 */ /* 0x000fea0003800000 */
.L_x_259:
        /* <DEDUP_REMOVED lines=13> */
.L_x_262:
[----:B------:R-:W-:Y:S05]  /*b830*/  BSYNC B1 ;  /* 0x0000000000017941 */ /* 0x000fea0003800000 */
.L_x_261:
        /* <DEDUP_REMOVED lines=13> */
.L_x_264:
[----:B------:R-:W-:Y:S05]  /*b910*/  BSYNC B1 ;  /* 0x0000000000017941 */ /* 0x000fea0003800000 */
.L_x_263:
        /* <DEDUP_REMOVED lines=13> */
.L_x_266:
[----:B------:R-:W-:Y:S05]  /*b9f0*/  BSYNC B1 ;  /* 0x0000000000017941 */ /* 0x000fea0003800000 */
.L_x_265:
        /* <DEDUP_REMOVED lines=13> */
.L_x_268:
[----:B------:R-:W-:Y:S05]  /*bad0*/  BSYNC B1 ;  /* 0x0000000000017941 */ /* 0x000fea0003800000 */
.L_x_267:
        /* <DEDUP_REMOVED lines=13> */
.L_x_270:
[----:B------:R-:W-:Y:S05]  /*bbb0*/  BSYNC B1 ;  /* 0x0000000000017941 */ /* 0x000fea0003800000 */
.L_x_269:
        /* <DEDUP_REMOVED lines=13> */
.L_x_272:
[----:B------:R-:W-:Y:S05]  /*bc90*/  BSYNC B1 ;  /* 0x0000000000017941 */ /* 0x000fea0003800000 */
.L_x_271:
        /* <DEDUP_REMOVED lines=13> */
.L_x_274:
[----:B------:R-:W-:Y:S05]  /*bd70*/  BSYNC B1 ;  /* 0x0000000000017941 */ /* 0x000fea0003800000 */
.L_x_273:
        /* <DEDUP_REMOVED lines=13> */
.L_x_276:
[----:B------:R-:W-:Y:S05]  /*be50*/  BSYNC B1 ;  /* 0x0000000000017941 */ /* 0x000fea0003800000 */
.L_x_275:
        /* <DEDUP_REMOVED lines=13> */
.L_x_278:
[----:B------:R-:W-:Y:S05]  /*bf30*/  BSYNC B1 ;  /* 0x0000000000017941 */ /* 0x000fea0003800000 */
.L_x_277:
        /* <DEDUP_REMOVED lines=13> */
.L_x_280:
[----:B------:R-:W-:Y:S05]  /*c010*/  BSYNC B1 ;  /* 0x0000000000017941 */ /* 0x000fea0003800000 */
.L_x_279:
        /* <DEDUP_REMOVED lines=13> */
.L_x_282:
[----:B------:R-:W-:Y:S05]  /*c0f0*/  BSYNC B1 ;  /* 0x0000000000017941 */ /* 0x000fea0003800000 */
.L_x_281:
        /* <DEDUP_REMOVED lines=13> */
.L_x_284:
[----:B------:R-:W-:Y:S05]  /*c1d0*/  BSYNC B1 ;  /* 0x0000000000017941 */ /* 0x000fea0003800000 */
.L_x_283:
        /* <DEDUP_REMOVED lines=13> */
.L_x_286:
[----:B------:R-:W-:Y:S05]  /*c2b0*/  BSYNC B1 ;  /* 0x0000000000017941 */ /* 0x000fea0003800000 */
.L_x_285:
        /* <DEDUP_REMOVED lines=13> */
.L_x_288:
[----:B------:R-:W-:Y:S05]  /*c390*/  BSYNC B1 ;  /* 0x0000000000017941 */ /* 0x000fea0003800000 */
.L_x_287:
        /* <DEDUP_REMOVED lines=13> */
.L_x_290:
[----:B------:R-:W-:Y:S05]  /*c470*/  BSYNC B1 ;  /* 0x0000000000017941 */ /* 0x000fea0003800000 */
.L_x_289:
        /* <DEDUP_REMOVED lines=13> */
.L_x_292:
[----:B------:R-:W-:Y:S05]  /*c550*/  BSYNC B1 ;  /* 0x0000000000017941 */ /* 0x000fea0003800000 */
.L_x_291:
        /* <DEDUP_REMOVED lines=13> */
.L_x_294:
[----:B------:R-:W-:Y:S05]  /*c630*/  BSYNC B1 ;  /* 0x0000000000017941 */ /* 0x000fea0003800000 */
.L_x_293:
        /* <DEDUP_REMOVED lines=13> */
.L_x_296:
[----:B------:R-:W-:Y:S05]  /*c710*/  BSYNC B1 ;  /* 0x0000000000017941 */ /* 0x000fea0003800000 */
.L_x_295:
[----:B------:R-:W-:Y:S05]  /*c720*/  @P1 BRA `(.L_x_297) ;  /* 0x0000002000a41947 */ /* 0x000fea0003800000 */
[----:B------:R-:W2:Y:S01]  /*c730*/  LDL.LU R2, [R1+0x74] ;  /* 0x0000740001027983 */ /* 0x000ea20000300800 */
[----:B-----5:R-:W-:-:S04]  /*c740*/  LOP3.LUT R0, R0, 0xff, RZ, 0xc0, !PT ;  /* 0x000000ff00007812 */ /* 0x020fc800078ec0ff */
[----:B------:R-:W-:-:S05]  /*c750*/  F2FP.F16.E5M2.UNPACK_B R0, R0 ;  /* 0x00000000ff00723e */ /* 0x000fca00020004ff */
[----:B------:R-:W-:-:S05]  /*c760*/  HADD2.F32 R0, -RZ, R0.H0_H0 ;  /* 0x20000000ff007230 */ /* 0x000fca0000004100 */
[----:B------:R-:W-:-:S04]  /*c770*/  FMUL R0, R0, UR25 ;  /* 0x0000001900007c20 */ /* 0x000fc80008400000 */
[----:B--2---:R-:W-:-:S05]  /*c780*/  FFMA R0, R2, UR24, R0 ;  /* 0x0000001802007c23 */ /* 0x004fca0008000000 */
[----:B0-----:R-:W-:-:S05]  /*c790*/  F2FP.SATFINITE.E5M2.F32.PACK_AB_MERGE_C R3, RZ, R0, RZ ;  /* 0x00000000ff03723e */ /* 0x001fca00048060ff */
[----:B------:R0:W-:Y:S01]  /*c7a0*/  STG.E.U8 desc[UR22][R26.64+0xf9], R3 ;  /* 0x0000f9031a007986 */ /* 0x0001e2000c101116 */
[----:B------:R-:W-:Y:S05]  /*c7b0*/  BRA `(.L_x_297) ;  /* 0x0000002000807947 */ /* 0x000fea0003800000 */
.L_x_40:
[C---:B------:R-:W-:Y:S01]  /*c7c0*/  ISETP.GE.AND P1, PT, R39.reuse, 0x1, PT ;  /* 0x000000012700780c */ /* 0x040fe20003f26270 */
[----:B------:R-:W-:Y:S01]  /*c7d0*/  FMUL R226, R226, UR24 ;  /* 0x00000018e2e27c20 */ /* 0x000fe20008400000 */
[----:B------:R-:W2:Y:S01]  /*c7e0*/  LDL.LU R227, [R1+0x10] ;  /* 0x0000100001e37983 */ /* 0x000ea20000300800 */
[----:B------:R-:W-:Y:S01]  /*c7f0*/  ISETP.GE.AND P0, PT, R39, 0x9, PT ;  /* 0x000000092700780c */ /* 0x000fe20003f06270 */
[----:B------:R-:W-:Y:S01]  /*c800*/  FMUL R225, R225, UR24 ;  /* 0x00000018e1e17c20 */ /* 0x000fe20008400000 */
[C---:B------:R-:W-:Y:S02]  /*c810*/  ISETP.LT.OR P4, PT, R34.reuse, 0x1, !P1 ;  /* 0x000000012200780c */ /* 0x040fe40004f81670 */
[C---:B------:R-:W-:Y:S02]  /*c820*/  ISETP.LT.OR P5, PT, R34.reuse, 0x2, !P1 ;  /* 0x000000022200780c */ /* 0x040fe40004fa1670 */
[----:B------:R-:W-:Y:S02]  /*c830*/  F2FP.SATFINITE.E5M2.F32.PACK_AB_MERGE_C R29, RZ, R226, RZ ;  /* 0x000000e2ff1d723e */ /* 0x000fe400048060ff */
[----:B------:R-:W-:Y:S01]  /*c840*/  ISETP.LT.OR P3, PT, R34, 0x1, !P0 ;  /* 0x000000012200780c */ /* 0x000fe20004761670 */
[----:B------:R-:W-:Y:S01]  /*c850*/  FMUL R224, R224, UR24 ;  /* 0x00000018e0e07c20 */ /* 0x000fe20008400000 */
[----:B------:R-:W-:Y:S01]  /*c860*/  ISETP.LT.OR P6, PT, R34, 0xa, !P1 ;  /* 0x0000000a2200780c */ /* 0x000fe20004fc1670 */
[----:B------:R-:W-:Y:S01]  /*c870*/  FMUL R223, R223, UR24 ;  /* 0x00000018dfdf7c20 */ /* 0x000fe20008400000 */
[----:B------:R-:W-:Y:S01]  /*c880*/  F2FP.SATFINITE.E5M2.F32.PACK_AB_MERGE_C R225, RZ, R225, RZ ;  /* 0x000000e1ffe1723e */ /* 0x000fe200048060ff */
[----:B------:R-:W-:Y:S01]  /*c890*/  FMUL R221, R221, UR24 ;  /* 0x00000018dddd7c20 */ /* 0x000fe20008400000 */
[----:B------:R-:W-:Y:S01]  /*c8a0*/  FMUL R222, R222, UR24 ;  /* 0x00000018dede7c20 */ /* 0x000fe20008400000 */
[----:B------:R0:W-:Y:S01]  /*c8b0*/  @!P4 STG.E.U8 desc[UR22][R24.64], R29 ;  /* 0x0000001d1800c986 */ /* 0x0001e2000c101116 */
[----:B------:R-:W-:-:S02]  /*c8c0*/  ISETP.LT.OR P4, PT, R34, 0x2, !P0 ;  /* 0x000000022200780c */ /* 0x000fc40004781670 */
[----:B------:R-:W-:Y:S01]  /*c8d0*/  F2FP.SATFINITE.E5M2.F32.PACK_AB_MERGE_C R31, RZ, R224, RZ ;  /* 0x000000e0ff1f723e */ /* 0x000fe200048060ff */
[----:B------:R3:W-:Y:S01]  /*c8e0*/  @!P5 STG.E.U8 desc[UR22][R24.64+0x1], R225 ;  /* 0x000001e11800d986 */ /* 0x0007e2000c101116 */
[----:B------:R-:W-:Y:S02]  /*c8f0*/  ISETP.LT.OR P5, PT, R34, 0x9, !P1 ;  /* 0x000000092200780c */ /* 0x000fe40004fa1670 */
[----:B------:R-:W-:Y:S01]  /*c900*/  F2FP.SATFINITE.E5M2.F32.PACK_AB_MERGE_C R223, RZ, R223, RZ ;  /* 0x000000dfffdf723e */ /* 0x000fe200048060ff */
[----:B------:R-:W-:Y:S01]  /*c910*/  FMUL R220, R220, UR24 ;  /* 0x00000018dcdc7c20 */ /* 0x000fe20008400000 */
[----:B------:R-:W-:Y:S01]  /*c920*/  F2FP.SATFINITE.E5M2.F32.PACK_AB_MERGE_C R221, RZ, R221, RZ ;  /* 0x000000ddffdd723e */ /* 0x000fe200048060ff */
[----:B------:R-:W-:Y:S01]  /*c930*/  @!P3 STG.E.U8 desc[UR22][R26.64], R31 ;  /* 0x0000001f1a00b986 */ /* 0x000fe2000c101116 */
[----:B------:R-:W-:-:S03]  /*c940*/  ISETP.LT.OR P3, PT, R34, 0x9, !P0 ;  /* 0x000000092200780c */ /* 0x000fc60004761670 */
[----:B------:R-:W-:Y:S01]  /*c950*/  @!P4 STG.E.U8 desc[UR22][R26.64+0x1], R223 ;  /* 0x000001df1a00c986 */ /* 0x000fe2000c101116 */
[----:B------:R-:W-:-:S03]  /*c960*/  ISETP.LT.OR P4, PT, R34, 0xa, !P0 ;  /* 0x0000000a2200780c */ /* 0x000fc60004781670 */
[----:B------:R-:W-:Y:S01]  /*c970*/  @!P6 STG.E.U8 desc[UR22][R24.64+0x9], R221 ;  /* 0x000009dd1800e986 */ /* 0x000fe2000c101116 */
[C---:B------:R-:W-:Y:S01]  /*c980*/  ISETP.LT.OR P6, PT, R34.reuse, 0x12, !P1 ;  /* 0x000000122200780c */ /* 0x040fe20004fc1670 */
[----:B------:R-:W-:Y:S01]  /*c990*/  FMUL R219, R219, UR24 ;  /* 0x00000018dbdb7c20 */ /* 0x000fe20008400000 */
[----:B0-----:R-:W-:Y:S01]  /*c9a0*/  F2FP.SATFINITE.E5M2.F32.PACK_AB_MERGE_C R29, RZ, R222, RZ ;  /* 0x000000deff1d723e */ /* 0x001fe200048060ff */
[----:B------:R-:W-:Y:S01]  /*c9b0*/  FMUL R217, R217, UR24 ;  /* 0x00000018d9d97c20 */ /* 0x000fe20008400000 */
[----:B------:R-:W4:Y:S01]  /*c9c0*/  LDL.LU R226, [R1+0xc] ;  /* 0x00000c0001e27983 */ /* 0x000f220000300800 */
[----:B------:R-:W-:Y:S02]  /*c9d0*/  F2FP.SATFINITE.E5M2.F32.PACK_AB_MERGE_C R33, RZ, R220, RZ ;  /* 0x000000dcff21723e */ /* 0x000fe400048060ff */
[----:B------:R-:W-:Y:S01]  /*c9e0*/  F2FP.SATFINITE.E5M2.F32.PACK_AB_MERGE_C R219, RZ, R219, RZ ;  /* 0x000000dbffdb723e */ /* 0x000fe200048060ff */
[----:B------:R0:W-:Y:S01]  /*c9f0*/  @!P5 STG.E.U8 desc[UR22][R24.64+0x8], R29 ;  /* 0x0000081d1800d986 */ /* 0x0001e2000c101116 */
[----:B------:R-:W-:-:S02]  /*ca00*/  ISETP.LT.OR P5, PT, R34, 0x11, !P1 ;  /* 0x000000112200780c */ /* 0x000fc40004fa1670 */
[----:B------:R-:W-:Y:S01]  /*ca10*/  F2FP.SATFINITE.E5M2.F32.PACK_AB_MERGE_C R217, RZ, R217, RZ ;  /* 0x000000d9ffd9723e */ /* 0x000fe200048060ff */
[----:B---3--:R-:W3:Y:S01]  /*ca20*/  LDL.LU R225, [R1+0x8] ;  /* 0x0000080001e17983 */ /* 0x008ee20000300800 */
[----:B------:R-:W-:-:S03]  /*ca30*/  FMUL R218, R218, UR24 ;  /* 0x00000018dada7c20 */ /* 0x000fc60008400000 */
[----:B------:R-:W4:Y:S04]  /*ca40*/  LDL.LU R224, [R1+0x4] ;  /* 0x0000040001e07983 */ /* 0x000f280000300800 */
[----:B------:R-:W3:Y:S01]  /*ca50*/  LDL.LU R222, [R1] ;  /* 0x0000000001de7983 */ /* 0x000ee20000300800 */
[----:B0-----:R-:W-:Y:S01]  /*ca60*/  F2FP.SATFINITE.E5M2.F32.PACK_AB_MERGE_C R29, RZ, R218, RZ ;  /* 0x000000daff1d723e */ /* 0x001fe200048060ff */
[----:B------:R-:W-:Y:S01]  /*ca70*/  FMUL R216, R216, UR24 ;  /* 0x00000018d8d87c20 */ /* 0x000fe20008400000 */
[----:B------:R-:W-:Y:S01]  /*ca80*/  FMUL R215, R215, UR24 ;  /* 0x00000018d7d77c20 */ /* 0x000fe20008400000 */
[----:B------:R0:W-:Y:S01]  /*ca90*/  @!P3 STG.E.U8 desc[UR22][R26.64+0x8], R33 ;  /* 0x000008211a00b986 */ /* 0x0001e2000c101116 */
[C---:B------:R-:W-:Y:S01]  /*caa0*/  ISETP.LT.OR P3, PT, R34.reuse, 0x11, !P0 ;  /* 0x000000112200780c */ /* 0x040fe20004761670 */
[----:B------:R-:W-:Y:S01]  /*cab0*/  FMUL R213, R213, UR24 ;  /* 0x00000018d5d57c20 */ /* 0x000fe20008400000 */
[----:B------:R-:W-:Y:S01]  /*cac0*/  F2FP.SATFINITE.E5M2.F32.PACK_AB_MERGE_C R31, RZ, R216, RZ ;  /* 0x000000d8ff1f723e */ /* 0x000fe200048060ff */
[----:B------:R-:W-:Y:S01]  /*cad0*/  @!P4 STG.E.U8 desc[UR22][R26.64+0x9], R219 ;  /* 0x000009db1a00c986 */ /* 0x000fe2000c101116 */
[----:B------:R-:W-:Y:S01]  /*cae0*/  ISETP.LT.OR P4, PT, R34, 0x12, !P0 ;  /* 0x000000122200780c */ /* 0x000fe20004781670 */
[----:B------:R-:W-:Y:S01]  /*caf0*/  FMUL R214, R214, UR24 ;  /* 0x00000018d6d67c20 */ /* 0x000fe20008400000 */
[----:B------:R-:W-:Y:S01]  /*cb00*/  F2FP.SATFINITE.E5M2.F32.PACK_AB_MERGE_C R215, RZ, R215, RZ ;  /* 0x000000d7ffd7723e */ /* 0x000fe200048060ff */
[----:B------:R-:W-:Y:S01]  /*cb10*/  @!P6 STG.E.U8 desc[UR22][R24.64+0x11], R217 ;  /* 0x000011d91800e986 */ /* 0x000fe2000c101116 */
[----:B------:R-:W-:Y:S01]  /*cb20*/  ISETP.LT.OR P6, PT, R34, 0x1a, !P1 ;  /* 0x0000001a2200780c */ /* 0x000fe20004fc1670 */
[----:B------:R-:W-:Y:S01]  /*cb30*/  FMUL R212, R212, UR24 ;  /* 0x00000018d4d47c20 */ /* 0x000fe20008400000 */
[----:B------:R-:W-:Y:S01]  /*cb40*/  F2FP.SATFINITE.E5M2.F32.PACK_AB_MERGE_C R213, RZ, R213, RZ ;  /* 0x000000d5ffd5723e */ /* 0x000fe200048060ff */
[----:B------:R1:W-:Y:S01]  /*cb50*/  @!P5 STG.E.U8 desc[UR22][R24.64+0x10], R29 ;  /* 0x0000101d1800d986 */ /* 0x0003e2000c101116 */
[C---:B------:R-:W-:Y:S01]  /*cb60*/  ISETP.LT.OR P5, PT, R34.reuse, 0x19, !P1 ;  /* 0x000000192200780c */ /* 0x040fe20004fa1670 */
[----:B------:R-:W-:Y:S01]  /*cb70*/  FMUL R211, R211, UR24 ;  /* 0x00000018d3d37c20 */ /* 0x000fe20008400000 */
[----:B------:R-:W-:Y:S01]  /*cb80*/  FMUL R209, R209, UR24 ;  /* 0x00000018d1d17c20 */ /* 0x000fe20008400000 */
[----:B------:R1:W-:Y:S01]  /*cb90*/  @!P3 STG.E.U8 desc[UR22][R26.64+0x10], R31 ;  /* 0x0000101f1a00b986 */ /* 0x0003e2000c101116 */
[----:B------:R-:W-:Y:S01]  /*cba0*/  ISETP.LT.OR P3, PT, R34, 0x19, !P0 ;  /* 0x000000192200780c */ /* 0x000fe20004761670 */
[----:B------:R-:W-:Y:S01]  /*cbb0*/  FMUL R210, R210, UR24 ;  /* 0x00000018d2d27c20 */ /* 0x000fe20008400000 */
[----:B0-----:R-:W-:Y:S01]  /*cbc0*/  F2FP.SATFINITE.E5M2.F32.PACK_AB_MERGE_C R33, RZ, R212, RZ ;  /* 0x000000d4ff21723e */ /* 0x001fe200048060ff */
[----:B------:R-:W-:Y:S01]  /*cbd0*/  @!P4 STG.E.U8 desc[UR22][R26.64+0x11], R215 ;  /* 0x000011d71a00c986 */ /* 0x000fe2000c101116 */
[----:B------:R-:W-:Y:S01]  /*cbe0*/  ISETP.LT.OR P4, PT, R34, 0x1a, !P0 ;  /* 0x0000001a2200780c */ /* 0x000fe20004781670 */
[----:B------:R-:W-:Y:S01]  /*cbf0*/  FMUL R208, R208, UR24 ;  /* 0x00000018d0d07c20 */ /* 0x000fe20008400000 */
[----:B------:R-:W-:Y:S01]  /*cc00*/  F2FP.SATFINITE.E5M2.F32.PACK_AB_MERGE_C R211, RZ, R211, RZ ;  /* 0x000000d3ffd3723e */ /* 0x000fe200048060ff */
[----:B------:R-:W-:Y:S01]  /*cc10*/  @!P6 STG.E.U8 desc[UR22][R24.64+0x19], R213 ;  /* 0x000019d51800e986 */ /* 0x000fe2000c101116 */
[----:B------:R-:W-:Y:S01]  /*cc20*/  ISETP.LT.OR P6, PT, R34, 0x22, !P1 ;  /* 0x000000222200780c */ /* 0x000fe20004fc1670 */
[----:B------:R-:W-:Y:S01]  /*cc30*/  FMUL R207, R207, UR24 ;  /* 0x00000018cfcf7c20 */ /* 0x000fe20008400000 */
[----:B-1----:R-:W-:Y:S01]  /*cc40*/  F2FP.SATFINITE.E5M2.F32.PACK_AB_MERGE_C R29, RZ, R214, RZ ;  /* 0x000000d6ff1d723e */ /* 0x002fe200048060ff */
[----:B------:R-:W-:Y:S01]  /*cc50*/  FMUL R205, R205, UR24 ;  /* 0x00000018cdcd7c20 */ /* 0x000fe20008400000 */
[----:B------:R-:W-:Y:S01]  /*cc60*/  F2FP.SATFINITE.E5M2.F32.PACK_AB_MERGE_C R209, RZ, R209, RZ ;  /* 0x000000d1ffd1723e */ /* 0x000fe200048060ff */
[----:B------:R-:W-:Y:S01]  /*cc70*/  FMUL R206, R206, UR24 ;  /* 0x00000018cece7c20 */ /* 0x000fe20008400000 */
[----:B------:R-:W-:Y:S01]  /*cc80*/  F2FP.SATFINITE.E5M2.F32.PACK_AB_MERGE_C R31, RZ, R208, RZ ;  /* 0x000000d0ff1f723e */ /* 0x000fe200048060ff */
[----:B------:R0:W-:Y:S01]  /*cc90*/  @!P5 STG.E.U8 desc[UR22][R24.64+0x18], R29 ;  /* 0x0000181d1800d986 */ /* 0x0001e2000c101116 */
[----:B------:R-:W-:Y:S01]  /*cca0*/  ISETP.LT.OR P5, PT, R34, 0x21, !P1 ;  /* 0x000000212200780c */ /* 0x000fe20004fa1670 */
[----:B------:R-:W-:Y:S01]  /*ccb0*/  FMUL R204, R204, UR24 ;  /* 0x00000018cccc7c20 */ /* 0x000fe20008400000 */
[----:B------:R-:W-:Y:S01]  /*ccc0*/  F2FP.SATFINITE.E5M2.F32.PACK_AB_MERGE_C R207, RZ, R207, RZ ;  /* 0x000000cfffcf723e */ /* 0x000fe200048060ff */
[----:B------:R1:W-:Y:S01]  /*ccd0*/  @!P3 STG.E.U8 desc[UR22][R26.64+0x18], R33 ;  /* 0x000018211a00b986 */ /* 0x0003e2000c101116 */
[C---:B------:R-:W-:Y:S01]  /*cce0*/  ISETP.LT.OR P3, PT, R34.reuse, 0x21, !P0 ;  /* 0x000000212200780c */ /* 0x040fe20004761670 */
[----:B------:R-:W-:Y:S01]  /*ccf0*/  FMUL R203, R203, UR24 ;  /* 0x00000018cbcb7c20 */ /* 0x000fe20008400000 */
[----:B------:R-:W-:Y:S01]  /*cd00*/  F2FP.SATFINITE.E5M2.F32.PACK_AB_MERGE_C R205, RZ, R205, RZ ;  /* 0x000000cdffcd723e */ /* 0x000fe200048060ff */
[----:B------:R-:W-:Y:S01]  /*cd10*/  @!P4 STG.E.U8 desc[UR22][R26.64+0x19], R211 ;  /* 0x000019d31a00c986 */ /* 0x000fe2000c101116 */
[C---:B------:R-:W-:Y:S01]  /*cd20*/  ISETP.LT.OR P4, PT, R34.reuse, 0x22, !P0 ;  /* 0x000000222200780c */ /* 0x040fe20004781670 */
[----:B------:R-:W-:Y:S01]  /*cd30*/  FMUL R201, R201, UR24 ;  /* 0x00000018c9c97c20 */ /* 0x000fe20008400000 */
[----:B------:R-:W-:Y:S01]  /*cd40*/  F2FP.SATFINITE.E5M2.F32.PACK_AB_MERGE_C R203, RZ, R203, RZ ;  /* 0x000000cbffcb723e */ /* 0x000fe200048060ff */
[----:B------:R-:W-:Y:S01]  /*cd50*/  @!P6 STG.E.U8 desc[UR22][R24.64+0x21], R209 ;  /* 0x000021d11800e986 */ /* 0x000fe2000c101116 */
[----:B------:R-:W-:Y:S01]  /*cd60*/  ISETP.LT.OR P6, PT, R34, 0x2a, !P1 ;  /* 0x0000002a2200780c */ /* 0x000fe20004fc1670 */
[----:B------:R-:W-:Y:S01]  /*cd70*/  FMUL R202, R202, UR24 ;  /* 0x00000018caca7c20 */ /* 0x000fe20008400000 */
[----:B0-----:R-:W-:Y:S01]  /*cd80*/  F2FP.SATFINITE.E5M2.F32.PACK_AB_MERGE_C R29, RZ, R210, RZ ;  /* 0x000000d2ff1d723e */ /* 0x001fe200048060ff */
[----:B------:R-:W-:Y:S01]  /*cd90*/  FMUL R200, R200, UR24 ;  /* 0x00000018c8c87c20 */ /* 0x000fe20008400000 */
[----:B-1----:R-:W-:Y:S01]  /*cda0*/  F2FP.SATFINITE.E5M2.F32.PACK_AB_MERGE_C R33, RZ, R204, RZ ;  /* 0x000000ccff21723e */ /* 0x002fe200048060ff */
[----:B------:R-:W-:Y:S01]  /*cdb0*/  FMUL R199, R199, UR24 ;  /* 0x00000018c7c77c20 */ /* 0x000fe20008400000 */
[----:B------:R-:W-:Y:S01]  /*cdc0*/  F2FP.SATFINITE.E5M2.F32.PACK_AB_MERGE_C R201, RZ, R201, RZ ;  /* 0x000000c9ffc9723e */ /* 0x000fe200048060ff */
[----:B------:R0:W-:Y:S01]  /*cdd0*/  @!P5 STG.E.U8 desc[UR22][R24.64+0x20], R29 ;  /* 0x0000201d1800d986 */ /* 0x0001e2000c101116 */
[C---:B------:R-:W-:Y:S01]  /*cde0*/  ISETP.LT.OR P5, PT, R34.reuse, 0x29, !P1 ;  /* 0x000000292200780c */ /* 0x040fe20004fa1670 */
[----:B------:R-:W-:Y:S01]  /*cdf0*/  FMUL R197, R197, UR24 ;  /* 0x00000018c5c57c20 */ /* 0x000fe20008400000 */
[----:B------:R-:W-:Y:S01]  /*ce00*/  F2FP.SATFINITE.E5M2.F32.PACK_AB_MERGE_C R199, RZ, R199, RZ ;  /* 0x000000c7ffc7723e */ /* 0x000fe200048060ff */
[----:B------:R1:W-:Y:S01]  /*ce10*/  @!P3 STG.E.U8 desc[UR22][R26.64+0x20], R31 ;  /* 0x0000201f1a00b986 */ /* 0x0003e2000c101116 */
[----:B------:R-:W-:Y:S01]  /*ce20*/  ISETP.LT.OR P3, PT, R34, 0x29, !P0 ;  /* 0x000000292200780c */ /* 0x000fe20004761670 */
[----:B------:R-:W-:Y:S01]  /*ce30*/  FMUL R198, R198, UR24 ;  /* 0x00000018c6c67c20 */ /* 0x000fe20008400000 */
[----:B------:R-:W-:Y:S01]  /*ce40*/  F2FP.SATFINITE.E5M2.F32.PACK_AB_MERGE_C R197, RZ, R197, RZ ;  /* 0x000000c5ffc5723e */ /* 0x000fe200048060ff */
[----:B------:R-:W-:Y:S01]  /*ce50*/  @!P4 STG.E.U8 desc[UR22][R26.64+0x21], R207 ;  /* 0x000021cf1a00c986 */ /* 0x000fe2000c101116 */
[----:B------:R-:W-:Y:S01]  /*ce60*/  ISETP.LT.OR P4, PT, R34, 0x2a, !P0 ;  /* 0x0000002a2200780c */ /* 0x000fe20004781670 */
[----:B------:R-:W-:Y:S01]  /*ce70*/  FMUL R196, R196, UR24 ;  /* 0x00000018c4c47c20 */ /* 0x000fe20008400000 */
[----:B------:R-:W-:Y:S01]  /*ce80*/  FMUL R195, R195, UR24 ;  /* 0x00000018c3c37c20 */ /* 0x000fe20008400000 */
        /* <DEDUP_REMOVED lines=27> */
[----:B------:R-:W-:Y:S01]  /*d040*/  FMUL R186, R186, UR24 ;  /* 0x00000018baba7c20 */ /* 0x000fe20008400000 */
        /* <DEDUP_REMOVED lines=154> */
[----:B-----5:R-:W-:Y:S01]  /*d9f0*/  FMUL R5, R5, UR24 ;  /* 0x0000001805057c20 */ /* 0x020fe20008400000 */
[----:B0-----:R-:W-:Y:S01]  /*da00*/  F2FP.SATFINITE.E5M2.F32.PACK_AB_MERGE_C R29, RZ, R170, RZ ;  /* 0x000000aaff1d723e */ /* 0x001fe200048060ff */
[----:B------:R-:W-:Y:S01]  /*da10*/  FMUL R0, R0, UR24 ;  /* 0x0000001800007c20 */ /* 0x000fe20008400000 */
[----:B-1----:R-:W-:Y:S01]  /*da20*/  F2FP.SATFINITE.E5M2.F32.PACK_AB_MERGE_C R33, RZ, R164, RZ ;  /* 0x000000a4ff21723e */ /* 0x002fe200048060ff */
[----:B------:R-:W-:Y:S01]  /*da30*/  FMUL R6, R6, UR24 ;  /* 0x0000001806067c20 */ /* 0x000fe20008400000 */
[----:B------:R-:W-:Y:S01]  /*da40*/  F2FP.SATFINITE.E5M2.F32.PACK_AB_MERGE_C R7, RZ, R7, RZ ;  /* 0x00000007ff07723e */ /* 0x000fe200048060ff */
[----:B------:R0:W-:Y:S01]  /*da50*/  @!P5 STG.E.U8 desc[UR22][R24.64+0x70], R29 ;  /* 0x0000701d1800d986 */ /* 0x0001e2000c101116 */
[----:B------:R-:W-:Y:S01]  /*da60*/  ISETP.LT.OR P5, PT, R34, 0x79, !P1 ;  /* 0x000000792200780c */ /* 0x000fe20004fa1670 */
[----:B------:R-:W-:Y:S01]  /*da70*/  FMUL R2, R2, UR24 ;  /* 0x0000001802027c20 */ /* 0x000fe20008400000 */
[----:B------:R-:W-:Y:S01]  /*da80*/  F2FP.SATFINITE.E5M2.F32.PACK_AB_MERGE_C R5, RZ, R5, RZ ;  /* 0x00000005ff05723e */ /* 0x000fe200048060ff */
[----:B------:R1:W-:Y:S01]  /*da90*/  @!P3 STG.E.U8 desc[UR22][R26.64+0x70], R31 ;  /* 0x0000701f1a00b986 */ /* 0x0003e2000c101116 */
[----:B------:R-:W-:Y:S01]  /*daa0*/  ISETP.LT.OR P3, PT, R34, 0x79, !P0 ;  /* 0x000000792200780c */ /* 0x000fe20004761670 */
[----:B------:R-:W-:Y:S01]  /*dab0*/  FMUL R3, R3, UR24 ;  /* 0x0000001803037c20 */ /* 0x000fe20008400000 */
[----:B------:R-:W-:Y:S01]  /*dac0*/  FMUL R4, R4, UR24 ;  /* 0x0000001804047c20 */ /* 0x000fe20008400000 */
[----:B------:R-:W-:Y:S01]  /*dad0*/  @!P4 STG.E.U8 desc[UR22][R26.64+0x71], R167 ;  /* 0x000071a71a00c986 */ /* 0x000fe2000c101116 */
[----:B------:R-:W-:-:S03]  /*dae0*/  ISETP.LT.OR P4, PT, R34, 0x7a, !P0 ;  /* 0x0000007a2200780c */ /* 0x000fc60004781670 */
[----:B------:R-:W-:Y:S01]  /*daf0*/  @!P6 STG.E.U8 desc[UR22][R24.64+0x79], R165 ;  /* 0x000079a51800e986 */ /* 0x000fe2000c101116 */
[----:B------:R-:W-:Y:S02]  /*db00*/  ISETP.LT.OR P6, PT, R34, 0x82, !P1 ;  /* 0x000000822200780c */ /* 0x000fe40004fc1670 */
[----:B0-----:R-:W-:Y:S01]  /*db10*/  F2FP.SATFINITE.E5M2.F32.PACK_AB_MERGE_C R29, RZ, R166, RZ ;  /* 0x000000a6ff1d723e */ /* 0x001fe200048060ff */
[----:B------:R-:W4:Y:S01]  /*db20*/  LDL.LU R220, [R1+0x14] ;  /* 0x0000140001dc7983 */ /* 0x000f220000300800 */
[----:B-1----:R-:W-:-:S03]  /*db30*/  F2FP.SATFINITE.E5M2.F32.PACK_AB_MERGE_C R31, RZ, R160, RZ ;  /* 0x000000a0ff1f723e */ /* 0x002fc600048060ff */
[----:B------:R0:W-:Y:S01]  /*db40*/  @!P5 STG.E.U8 desc[UR22][R24.64+0x78], R29 ;  /* 0x0000781d1800d986 */ /* 0x0001e2000c101116 */
[----:B------:R-:W-:-:S03]  /*db50*/  ISETP.LT.OR P5, PT, R34, 0x81, !P1 ;  /* 0x000000812200780c */ /* 0x000fc60004fa1670 */
[----:B------:R1:W-:Y:S01]  /*db60*/  @!P3 STG.E.U8 desc[UR22][R26.64+0x78], R33 ;  /* 0x000078211a00b986 */ /* 0x0003e2000c101116 */
[----:B------:R-:W-:-:S03]  /*db70*/  ISETP.LT.OR P3, PT, R34, 0x81, !P0 ;  /* 0x000000812200780c */ /* 0x000fc60004761670 */
        /* <DEDUP_REMOVED lines=26> */
[----:B0-----:R-:W-:Y:S02]  /*dd20*/  F2FP.SATFINITE.E5M2.F32.PACK_AB_MERGE_C R29, RZ, R154, RZ ;  /* 0x0000009aff1d723e */ /* 0x001fe400048060ff */
[----:B-1----:R-:W-:-:S03]  /*dd30*/  F2FP.SATFINITE.E5M2.F32.PACK_AB_MERGE_C R33, RZ, R20, RZ ;  /* 0x00000014ff21723e */ /* 0x002fc600048060ff */
[----:B------:R0:W-:Y:S01]  /*dd40*/  @!P5 STG.E.U8 desc[UR22][R24.64+0x90], R29 ;  /* 0x0000901d1800d986 */ /* 0x0001e2000c101116 */
[----:B------:R-:W-:-:S03]  /*dd50*/  ISETP.LT.OR P5, PT, R34, 0x99, !P1 ;  /* 0x000000992200780c */ /* 0x000fc60004fa1670 */
[----:B------:R-:W-:Y:S01]  /*dd60*/  @!P3 STG.E.U8 desc[UR22][R26.64+0x90], R31 ;  /* 0x0000901f1a00b986 */ /* 0x000fe2000c101116 */
[----:B------:R-:W-:-:S03]  /*dd70*/  ISETP.LT.OR P3, PT, R34, 0x99, !P0 ;  /* 0x000000992200780c */ /* 0x000fc60004761670 */
[----:B------:R1:W-:Y:S01]  /*dd80*/  @!P4 STG.E.U8 desc[UR22][R26.64+0x91], R23 ;  /* 0x000091171a00c986 */ /* 0x0003e2000c101116 */
[----:B------:R-:W-:-:S03]  /*dd90*/  ISETP.LT.OR P4, PT, R34, 0x9a, !P0 ;  /* 0x0000009a2200780c */ /* 0x000fc60004781670 */
[----:B------:R2:W-:Y:S01]  /*dda0*/  @!P6 STG.E.U8 desc[UR22][R24.64+0x99], R21 ;  /* 0x000099151800e986 */ /* 0x0005e2000c101116 */
[----:B------:R-:W-:Y:S02]  /*ddb0*/  ISETP.LT.OR P6, PT, R34, 0xa2, !P1 ;  /* 0x000000a22200780c */ /* 0x000fe40004fc1670 */
[----:B0-----:R-:W-:-:S05]  /*ddc0*/  F2FP.SATFINITE.E5M2.F32.PACK_AB_MERGE_C R29, RZ, R22, RZ ;  /* 0x00000016ff1d723e */ /* 0x001fca00048060ff */
[----:B------:R-:W-:Y:S01]  /*ddd0*/  @!P5 STG.E.U8 desc[UR22][R24.64+0x98], R29 ;  /* 0x0000981d1800d986 */ /* 0x000fe2000c101116 */
[C---:B------:R-:W-:Y:S02]  /*dde0*/  ISETP.LT.OR P5, PT, R34.reuse, 0xa1, !P1 ;  /* 0x000000a12200780c */ /* 0x040fe40004fa1670 */
[----:B-1----:R-:W-:Y:S01]  /*ddf0*/  F2FP.SATFINITE.E5M2.F32.PACK_AB_MERGE_C R23, RZ, R18, RZ ;  /* 0x00000012ff17723e */ /* 0x002fe200048060ff */
[----:B------:R-:W-:Y:S01]  /*de00*/  @!P3 STG.E.U8 desc[UR22][R26.64+0x98], R33 ;  /* 0x000098211a00b986 */ /* 0x000fe2000c101116 */
[C---:B------:R-:W-:Y:S02]  /*de10*/  ISETP.LT.OR P3, PT, R34.reuse, 0xa1, !P0 ;  /* 0x000000a12200780c */ /* 0x040fe40004761670 */
[----:B--2---:R-:W-:Y:S01]  /*de20*/  F2FP.SATFINITE.E5M2.F32.PACK_AB_MERGE_C R21, RZ, R16, RZ ;  /* 0x00000010ff15723e */ /* 0x004fe200048060ff */
[----:B------:R0:W-:Y:S01]  /*de30*/  @!P4 STG.E.U8 desc[UR22][R26.64+0x99], R19 ;  /* 0x000099131a00c986 */ /* 0x0001e2000c101116 */
[----:B------:R-:W-:-:S03]  /*de40*/  ISETP.LT.OR P4, PT, R34, 0xa2, !P0 ;  /* 0x000000a22200780c */ /* 0x000fc60004781670 */
[----:B------:R1:W-:Y:S01]  /*de50*/  @!P6 STG.E.U8 desc[UR22][R24.64+0xa1], R17 ;  /* 0x0000a1111800e986 */ /* 0x0003e2000c101116 */
[----:B------:R-:W-:-:S03]  /*de60*/  ISETP.LT.OR P6, PT, R34, 0xaa, !P1 ;  /* 0x000000aa2200780c */ /* 0x000fc60004fc1670 */
[----:B------:R-:W-:Y:S01]  /*de70*/  @!P5 STG.E.U8 desc[UR22][R24.64+0xa0], R23 ;  /* 0x0000a0171800d986 */ /* 0x000fe2000c101116 */
[----:B------:R-:W-:-:S03]  /*de80*/  ISETP.LT.OR P5, PT, R34, 0xa9, !P1 ;  /* 0x000000a92200780c */ /* 0x000fc60004fa1670 */
[----:B------:R-:W-:Y:S01]  /*de90*/  @!P3 STG.E.U8 desc[UR22][R26.64+0xa0], R21 ;  /* 0x0000a0151a00b986 */ /* 0x000fe2000c101116 */
[C---:B------:R-:W-:Y:S02]  /*dea0*/  ISETP.LT.OR P3, PT, R34.reuse, 0xa9, !P0 ;  /* 0x000000a92200780c */ /* 0x040fe40004761670 */
[----:B0-----:R-:W-:Y:S01]  /*deb0*/  F2FP.SATFINITE.E5M2.F32.PACK_AB_MERGE_C R19, RZ, R14, RZ ;  /* 0x0000000eff13723e */ /* 0x001fe200048060ff */
[----:B------:R0:W-:Y:S01]  /*dec0*/  @!P4 STG.E.U8 desc[UR22][R26.64+0xa1], R15 ;  /* 0x0000a10f1a00c986 */ /* 0x0001e2000c101116 */
[C---:B------:R-:W-:Y:S02]  /*ded0*/  ISETP.LT.OR P4, PT, R34.reuse, 0xaa, !P0 ;  /* 0x000000aa2200780c */ /* 0x040fe40004781670 */
[----:B-1----:R-:W-:Y:S01]  /*dee0*/  F2FP.SATFINITE.E5M2.F32.PACK_AB_MERGE_C R17, RZ, R12, RZ ;  /* 0x0000000cff11723e */ /* 0x002fe200048060ff */
        /* <DEDUP_REMOVED lines=15> */
[----:B0-----:R-:W-:Y:S02]  /*dfe0*/  F2FP.SATFINITE.E5M2.F32.PACK_AB_MERGE_C R11, RZ, R6, RZ ;  /* 0x00000006ff0b723e */ /* 0x001fe400048060ff */
[C---:B------:R-:W-:Y:S01]  /*dff0*/  ISETP.LT.OR P3, PT, R34.reuse, 0xb9, !P0 ;  /* 0x000000b92200780c */ /* 0x040fe20004761670 */
[----:B------:R0:W-:Y:S01]  /*e000*/  @!P4 STG.E.U8 desc[UR22][R26.64+0xb1], R7 ;  /* 0x0000b1071a00c986 */ /* 0x0001e2000c101116 */
[----:B-1----:R-:W-:Y:S02]  /*e010*/  F2FP.SATFINITE.E5M2.F32.PACK_AB_MERGE_C R9, RZ, R4, RZ ;  /* 0x00000004ff09723e */ /* 0x002fe400048060ff */
[C---:B------:R-:W-:Y:S01]  /*e020*/  ISETP.LT.OR P4, PT, R34.reuse, 0xba, !P0 ;  /* 0x000000ba2200780c */ /* 0x040fe20004781670 */
[----:B------:R1:W-:Y:S04]  /*e030*/  @!P6 STG.E.U8 desc[UR22][R24.64+0xb9], R5 ;  /* 0x0000b9051800e986 */ /* 0x0003e8000c101116 */
[----:B------:R2:W-:Y:S01]  /*e040*/  @!P5 STG.E.U8 desc[UR22][R24.64+0xb8], R11 ;  /* 0x0000b80b1800d986 */ /* 0x0005e2000c101116 */
[----:B------:R-:W-:Y:S01]  /*e050*/  FMUL R4, R227, UR24 ;  /* 0x00000018e3047c20 */ /* 0x000fe20008400000 */
[----:B------:R-:W-:-:S02]  /*e060*/  ISETP.LT.OR P5, PT, R34, 0xc1, !P1 ;  /* 0x000000c12200780c */ /* 0x000fc40004fa1670 */
[----:B0-----:R-:W-:Y:S02]  /*e070*/  F2FP.SATFINITE.E5M2.F32.PACK_AB_MERGE_C R7, RZ, R3, RZ ;  /* 0x00000003ff07723e */ /* 0x001fe400048060ff */
[----:B-1----:R-:W-:Y:S01]  /*e080*/  F2FP.SATFINITE.E5M2.F32.PACK_AB_MERGE_C R5, RZ, R0, RZ ;  /* 0x00000000ff05723e */ /* 0x002fe200048060ff */
[----:B---3--:R-:W-:Y:S01]  /*e090*/  FMUL R0, R222, UR24 ;  /* 0x00000018de007c20 */ /* 0x008fe20008400000 */
[----:B------:R-:W-:Y:S01]  /*e0a0*/  ISETP.LT.OR P6, PT, R34, 0xc2, !P1 ;  /* 0x000000c22200780c */ /* 0x000fe20004fc1670 */
[----:B------:R-:W3:Y:S01]  /*e0b0*/  LDL.LU R222, [R1+0x20] ;  /* 0x0000200001de7983 */ /* 0x000ee20000300800 */
[----:B--2---:R-:W-:Y:S02]  /*e0c0*/  F2FP.SATFINITE.E5M2.F32.PACK_AB_MERGE_C R11, RZ, R2, RZ ;  /* 0x00000002ff0b723e */ /* 0x004fe400048060ff */
[----:B------:R-:W-:Y:S01]  /*e0d0*/  F2FP.SATFINITE.E5M2.F32.PACK_AB_MERGE_C R13, RZ, R0, RZ ;  /* 0x00000000ff0d723e */ /* 0x000fe200048060ff */
[----:B----4-:R-:W-:Y:S01]  /*e0e0*/  FMUL R0, R224, UR24 ;  /* 0x00000018e0007c20 */ /* 0x010fe20008400000 */
[----:B------:R-:W-:Y:S01]  /*e0f0*/  FMUL R2, R225, UR24 ;  /* 0x00000018e1027c20 */ /* 0x000fe20008400000 */
[----:B------:R-:W2:Y:S04]  /*e100*/  LDL.LU R224, [R1+0x24] ;  /* 0x0000240001e07983 */ /* 0x000ea80000300800 */
[----:B------:R-:W4:Y:S01]  /*e110*/  LDL.LU R225, [R1+0x28] ;  /* 0x0000280001e17983 */ /* 0x000f220000300800 */
[----:B------:R-:W-:-:S03]  /*e120*/  FMUL R3, R226, UR24 ;  /* 0x00000018e2037c20 */ /* 0x000fc60008400000 */
[----:B------:R-:W4:Y:S04]  /*e130*/  LDL.LU R226, [R1+0x2c] ;  /* 0x00002c0001e27983 */ /* 0x000f280000300800 */
[----:B------:R-:W4:Y:S04]  /*e140*/  LDL.LU R227, [R1+0x30] ;  /* 0x0000300001e37983 */ /* 0x000f280000300800 */
[----:B------:R-:W-:Y:S01]  /*e150*/  @!P3 STG.E.U8 desc[UR22][R26.64+0xb8], R9 ;  /* 0x0000b8091a00b986 */ /* 0x000fe2000c101116 */
[----:B------:R-:W-:-:S03]  /*e160*/  ISETP.LT.OR P3, PT, R34, 0xc1, !P0 ;  /* 0x000000c12200780c */ /* 0x000fc60004761670 */
[----:B------:R0:W-:Y:S01]  /*e170*/  @!P4 STG.E.U8 desc[UR22][R26.64+0xb9], R7 ;  /* 0x0000b9071a00c986 */ /* 0x0001e2000c101116 */
[----:B------:R-:W-:-:S03]  /*e180*/  ISETP.LT.OR P4, PT, R34, 0xc2, !P0 ;  /* 0x000000c22200780c */ /* 0x000fc60004781670 */
[----:B------:R-:W-:Y:S01]  /*e190*/  @!P5 STG.E.U8 desc[UR22][R24.64+0xc0], R11 ;  /* 0x0000c00b1800d986 */ /* 0x000fe2000c101116 */
[----:B------:R-:W-:-:S03]  /*e1a0*/  ISETP.LT.OR P5, PT, R34, 0xc9, !P1 ;  /* 0x000000c92200780c */ /* 0x000fc60004fa1670 */
[----:B------:R1:W-:Y:S01]  /*e1b0*/  @!P6 STG.E.U8 desc[UR22][R24.64+0xc1], R5 ;  /* 0x0000c1051800e986 */ /* 0x0003e2000c101116 */
[----:B0-----:R-:W-:-:S03]  /*e1c0*/  F2FP.SATFINITE.E5M2.F32.PACK_AB_MERGE_C R7, RZ, R0, RZ ;  /* 0x00000000ff07723e */ /* 0x001fc600048060ff */
[----:B------:R-:W-:Y:S01]  /*e1d0*/  @!P3 STG.E.U8 desc[UR22][R26.64+0xc0], R13 ;  /* 0x0000c00d1a00b986 */ /* 0x000fe2000c101116 */
[C---:B------:R-:W-:Y:S02]  /*e1e0*/  ISETP.LT.OR P6, PT, R34.reuse, 0xca, !P1 ;  /* 0x000000ca2200780c */ /* 0x040fe40004fc1670 */
[----:B-1----:R-:W-:Y:S01]  /*e1f0*/  F2FP.SATFINITE.E5M2.F32.PACK_AB_MERGE_C R5, RZ, R2, RZ ;  /* 0x00000002ff05723e */ /* 0x002fe200048060ff */
[----:B------:R0:W-:Y:S01]  /*e200*/  @!P4 STG.E.U8 desc[UR22][R26.64+0xc1], R7 ;  /* 0x0000c1071a00c986 */ /* 0x0001e2000c101116 */
[C---:B------:R-:W-:Y:S02]  /*e210*/  ISETP.LT.OR P3, PT, R34.reuse, 0xc9, !P0 ;  /* 0x000000c92200780c */ /* 0x040fe40004761670 */
[C---:B------:R-:W-:Y:S01]  /*e220*/  ISETP.LT.OR P4, PT, R34.reuse, 0xca, !P0 ;  /* 0x000000ca2200780c */ /* 0x040fe20004781670 */
[----:B------:R1:W-:Y:S01]  /*e230*/  @!P5 STG.E.U8 desc[UR22][R24.64+0xc8], R5 ;  /* 0x0000c8051800d986 */ /* 0x0003e2000c101116 */
[----:B------:R-:W-:Y:S02]  /*e240*/  ISETP.LT.OR P5, PT, R34, 0xd1, !P1 ;  /* 0x000000d12200780c */ /* 0x000fe40004fa1670 */
[----:B------:R-:W-:-:S02]  /*e250*/  F2FP.SATFINITE.E5M2.F32.PACK_AB_MERGE_C R9, RZ, R3, RZ ;  /* 0x00000003ff09723e */ /* 0x000fc400048060ff */
[----:B------:R-:W-:-:S03]  /*e260*/  F2FP.SATFINITE.E5M2.F32.PACK_AB_MERGE_C R11, RZ, R4, RZ ;  /* 0x00000004ff0b723e */ /* 0x000fc600048060ff */
[----:B------:R1:W-:Y:S04]  /*e270*/  @!P6 STG.E.U8 desc[UR22][R24.64+0xc9], R9 ;  /* 0x0000c9091800e986 */ /* 0x0003e8000c101116 */
[----:B------:R-:W-:Y:S01]  /*e280*/  @!P3 STG.E.U8 desc[UR22][R26.64+0xc8], R11 ;  /* 0x0000c80b1a00b986 */ /* 0x000fe2000c101116 */
[----:B------:R-:W-:-:S03]  /*e290*/  FMUL R0, R220, UR24 ;  /* 0x00000018dc007c20 */ /* 0x000fc60008400000 */
[----:B------:R-:W4:Y:S02]  /*e2a0*/  LDL.LU R220, [R1+0x34] ;  /* 0x0000340001dc7983 */ /* 0x000f240000300800 */
[----:B0-----:R-:W-:Y:S01]  /*e2b0*/  F2FP.SATFINITE.E5M2.F32.PACK_AB_MERGE_C R7, RZ, R0, RZ ;  /* 0x00000000ff07723e */ /* 0x001fe200048060ff */
[----:B------:R-:W-:Y:S02]  /*e2c0*/  FMUL R2, R221, UR24 ;  /* 0x00000018dd027c20 */ /* 0x000fe40008400000 */
[----:B------:R-:W4:Y:S03]  /*e2d0*/  LDL.LU R221, [R1+0x38] ;  /* 0x0000380001dd7983 */ /* 0x000f260000300800 */
[----:B-1----:R-:W-:Y:S01]  /*e2e0*/  F2FP.SATFINITE.E5M2.F32.PACK_AB_MERGE_C R5, RZ, R2, RZ ;  /* 0x00000002ff05723e */ /* 0x002fe200048060ff */
[----:B------:R-:W-:Y:S04]  /*e2f0*/  @!P4 STG.E.U8 desc[UR22][R26.64+0xc9], R7 ;  /* 0x0000c9071a00c986 */ /* 0x000fe8000c101116 */
[----:B------:R0:W-:Y:S01]  /*e300*/  @!P5 STG.E.U8 desc[UR22][R24.64+0xd0], R5 ;  /* 0x0000d0051800d986 */ /* 0x0001e2000c101116 */
[----:B------:R-:W-:-:S03]  /*e310*/  FMUL R3, R223, UR24 ;  /* 0x00000018df037c20 */ /* 0x000fc60008400000 */
[----:B------:R-:W4:Y:S02]  /*e320*/  LDL.LU R223, [R1+0x3c] ;  /* 0x00003c0001df7983 */ /* 0x000f240000300800 */
[----:B------:R-:W-:Y:S01]  /*e330*/  F2FP.SATFINITE.E5M2.F32.PACK_AB_MERGE_C R9, RZ, R3, RZ ;  /* 0x00000003ff09723e */ /* 0x000fe200048060ff */
[----:B---3--:R-:W-:Y:S02]  /*e340*/  FMUL R0, R222, UR24 ;  /* 0x00000018de007c20 */ /* 0x008fe40008400000 */
[----:B------:R-:W3:Y:S03]  /*e350*/  LDL.LU R222, [R1+0x40] ;  /* 0x0000400001de7983 */ /* 0x000ee60000300800 */
[----:B------:R-:W-:Y:S01]  /*e360*/  F2FP.SATFINITE.E5M2.F32.PACK_AB_MERGE_C R13, RZ, R0, RZ ;  /* 0x00000000ff0d723e */ /* 0x000fe200048060ff */
[----:B--2---:R-:W-:Y:S02]  /*e370*/  FMUL R2, R224, UR24 ;  /* 0x00000018e0027c20 */ /* 0x004fe40008400000 */
[----:B------:R-:W2:Y:S01]  /*e380*/  LDL.LU R224, [R1+0x44] ;  /* 0x0000440001e07983 */ /* 0x000ea20000300800 */
[----:B----4-:R-:W-:-:S03]  /*e390*/  FMUL R0, R225, UR24 ;  /* 0x00000018e1007c20 */ /* 0x010fc60008400000 */
[----:B------:R-:W4:Y:S01]  /*e3a0*/  LDL.LU R225, [R1+0x48] ;  /* 0x0000480001e17983 */ /* 0x000f220000300800 */
[----:B------:R-:W-:Y:S01]  /*e3b0*/  FMUL R3, R226, UR24 ;  /* 0x00000018e2037c20 */ /* 0x000fe20008400000 */
[----:B0-----:R-:W-:Y:S02]  /*e3c0*/  F2FP.SATFINITE.E5M2.F32.PACK_AB_MERGE_C R5, RZ, R0, RZ ;  /* 0x00000000ff05723e */ /* 0x001fe400048060ff */
[----:B------:R-:W4:Y:S01]  /*e3d0*/  LDL.LU R226, [R1+0x4c] ;  /* 0x00004c0001e27983 */ /* 0x000f220000300800 */
[----:B------:R-:W-:-:S03]  /*e3e0*/  FMUL R0, R227, UR24 ;  /* 0x00000018e3007c20 */ /* 0x000fc60008400000 */
[----:B------:R-:W4:Y:S01]  /*e3f0*/  LDL.LU R227, [R1+0x50] ;  /* 0x0000500001e37983 */ /* 0x000f220000300800 */
[C---:B------:R-:W-:Y:S02]  /*e400*/  ISETP.LT.OR P6, PT, R34.reuse, 0xd2, !P1 ;  /* 0x000000d22200780c */ /* 0x040fe40004fc1670 */
[C---:B------:R-:W-:Y:S01]  /*e410*/  ISETP.LT.OR P4, PT, R34.reuse, 0xd2, !P0 ;  /* 0x000000d22200780c */ /* 0x040fe20004781670 */
[----:B------:R-:W4:Y:S01]  /*e420*/  LDL.LU R218, [R1+0x54] ;  /* 0x0000540001da7983 */ /* 0x000f220000300800 */
[C---:B------:R-:W-:Y:S02]  /*e430*/  ISETP.LT.OR P3, PT, R34.reuse, 0xd1, !P0 ;  /* 0x000000d12200780c */ /* 0x040fe40004761670 */
[----:B------:R-:W-:Y:S02]  /*e440*/  ISETP.LT.OR P5, PT, R34, 0xd9, !P1 ;  /* 0x000000d92200780c */ /* 0x000fe40004fa1670 */
[----:B------:R-:W-:Y:S02]  /*e450*/  F2FP.SATFINITE.E5M2.F32.PACK_AB_MERGE_C R7, RZ, R2, RZ ;  /* 0x00000002ff07723e */ /* 0x000fe400048060ff */
[----:B------:R-:W-:-:S03]  /*e460*/  F2FP.SATFINITE.E5M2.F32.PACK_AB_MERGE_C R11, RZ, R0, RZ ;  /* 0x00000000ff0b723e */ /* 0x000fc600048060ff */
[----:B------:R0:W-:Y:S01]  /*e470*/  @!P6 STG.E.U8 desc[UR22][R24.64+0xd1], R9 ;  /* 0x0000d1091800e986 */ /* 0x0001e2000c101116 */
[----:B------:R-:W-:-:S03]  /*e480*/  ISETP.LT.OR P6, PT, R34, 0xda, !P1 ;  /* 0x000000da2200780c */ /* 0x000fc60004fc1670 */
[----:B------:R-:W-:Y:S01]  /*e490*/  @!P4 STG.E.U8 desc[UR22][R26.64+0xd1], R7 ;  /* 0x0000d1071a00c986 */ /* 0x000fe2000c101116 */
[----:B------:R-:W-:-:S03]  /*e4a0*/  ISETP.LT.OR P4, PT, R34, 0xda, !P0 ;  /* 0x000000da2200780c */ /* 0x000fc60004781670 */
[----:B------:R-:W-:Y:S01]  /*e4b0*/  @!P3 STG.E.U8 desc[UR22][R26.64+0xd0], R13 ;  /* 0x0000d00d1a00b986 */ /* 0x000fe2000c101116 */
[----:B0-----:R-:W-:-:S03]  /*e4c0*/  F2FP.SATFINITE.E5M2.F32.PACK_AB_MERGE_C R9, RZ, R3, RZ ;  /* 0x00000003ff09723e */ /* 0x001fc600048060ff */
[----:B------:R0:W-:Y:S04]  /*e4d0*/  @!P5 STG.E.U8 desc[UR22][R24.64+0xd8], R5 ;  /* 0x0000d8051800d986 */ /* 0x0001e8000c101116 */
[----:B------:R1:W-:Y:S01]  /*e4e0*/  @!P6 STG.E.U8 desc[UR22][R24.64+0xd9], R9 ;  /* 0x0000d9091800e986 */ /* 0x0003e2000c101116 */
[----:B------:R-:W-:-:S03]  /*e4f0*/  FMUL R0, R220, UR24 ;  /* 0x00000018dc007c20 */ /* 0x000fc60008400000 */
[----:B------:R-:W4:Y:S02]  /*e500*/  LDL.LU R220, [R1+0x58] ;  /* 0x0000580001dc7983 */ /* 0x000f240000300800 */
[----:B0-----:R-:W-:Y:S01]  /*e510*/  F2FP.SATFINITE.E5M2.F32.PACK_AB_MERGE_C R5, RZ, R0, RZ ;  /* 0x00000000ff05723e */ /* 0x001fe200048060ff */
[----:B------:R-:W-:Y:S02]  /*e520*/  FMUL R2, R221, UR24 ;  /* 0x00000018dd027c20 */ /* 0x000fe40008400000 */
[----:B------:R-:W4:Y:S03]  /*e530*/  LDL.LU R221, [R1+0x5c] ;  /* 0x00005c0001dd7983 */ /* 0x000f260000300800 */
[----:B------:R-:W-:Y:S01]  /*e540*/  F2FP.SATFINITE.E5M2.F32.PACK_AB_MERGE_C R7, RZ, R2, RZ ;  /* 0x00000002ff07723e */ /* 0x000fe200048060ff */
[----:B------:R0:W-:Y:S01]  /*e550*/  @!P4 STG.E.U8 desc[UR22][R26.64+0xd9], R5 ;  /* 0x0000d9051a00c986 */ /* 0x0001e2000c101116 */
[----:B------:R-:W-:-:S03]  /*e560*/  FMUL R3, R223, UR24 ;  /* 0x00000018df037c20 */ /* 0x000fc60008400000 */
[----:B------:R-:W4:Y:S02]  /*e570*/  LDL.LU R223, [R1+0x60] ;  /* 0x0000600001df7983 */ /* 0x000f240000300800 */
[----:B-1----:R-:W-:Y:S01]  /*e580*/  F2FP.SATFINITE.E5M2.F32.PACK_AB_MERGE_C R9, RZ, R3, RZ ;  /* 0x00000003ff09723e */ /* 0x002fe200048060ff */
[----:B---3--:R-:W-:Y:S02]  /*e590*/  FMUL R4, R222, UR24 ;  /* 0x00000018de047c20 */ /* 0x008fe40008400000 */
[----:B------:R-:W3:Y:S01]  /*e5a0*/  LDL.LU R222, [R1+0x64] ;  /* 0x0000640001de7983 */ /* 0x000ee20000300800 */
[----:B--2---:R-:W-:-:S03]  /*e5b0*/  FMUL R0, R224, UR24 ;  /* 0x00000018e0007c20 */ /* 0x004fc60008400000 */
[----:B------:R-:W2:Y:S01]  /*e5c0*/  LDL.LU R224, [R1+0x68] ;  /* 0x0000680001e07983 */ /* 0x000ea20000300800 */
[----:B----4-:R-:W-:Y:S01]  /*e5d0*/  FMUL R2, R225, UR24 ;  /* 0x00000018e1027c20 */ /* 0x010fe20008400000 */
[----:B0-----:R-:W-:Y:S02]  /*e5e0*/  F2FP.SATFINITE.E5M2.F32.PACK_AB_MERGE_C R5, RZ, R0, RZ ;  /* 0x00000000ff05723e */ /* 0x001fe400048060ff */
[----:B------:R-:W4:Y:S01]  /*e5f0*/  LDL.LU R225, [R1+0x6c] ;  /* 0x00006c0001e17983 */ /* 0x000f220000300800 */
[----:B------:R-:W-:-:S03]  /*e600*/  FMUL R3, R226, UR24 ;  /* 0x00000018e2037c20 */ /* 0x000fc60008400000 */
[----:B------:R-:W4:Y:S01]  /*e610*/  LDL.LU R226, [R1+0x70] ;  /* 0x0000700001e27983 */ /* 0x000f220000300800 */
[----:B------:R-:W-:-:S03]  /*e620*/  FMUL R0, R227, UR24 ;  /* 0x00000018e3007c20 */ /* 0x000fc60008400000 */
[----:B------:R-:W4:Y:S01]  /*e630*/  LDL.LU R227, [R1+0x74] ;  /* 0x0000740001e37983 */ /* 0x000f220000300800 */
[C---:B------:R-:W-:Y:S02]  /*e640*/  ISETP.LT.OR P3, PT, R34.reuse, 0xd9, !P0 ;  /* 0x000000d92200780c */ /* 0x040fe40004761670 */
[C---:B------:R-:W-:Y:S02]  /*e650*/  ISETP.LT.OR P5, PT, R34.reuse, 0xe1, !P1 ;  /* 0x000000e12200780c */ /* 0x040fe40004fa1670 */
[C---:B------:R-:W-:Y:S02]  /*e660*/  ISETP.LT.OR P6, PT, R34.reuse, 0xe2, !P1 ;  /* 0x000000e22200780c */ /* 0x040fe40004fc1670 */
[----:B------:R-:W-:-:S07]  /*e670*/  ISETP.LT.OR P4, PT, R34, 0xe2, !P0 ;  /* 0x000000e22200780c */ /* 0x000fce0004781670 */
[----:B------:R-:W-:Y:S01]  /*e680*/  @!P3 STG.E.U8 desc[UR22][R26.64+0xd8], R11 ;  /* 0x0000d80b1a00b986 */ /* 0x000fe2000c101116 */
[----:B------:R-:W-:-:S03]  /*e690*/  ISETP.LT.OR P3, PT, R34, 0xe1, !P0 ;  /* 0x000000e12200780c */ /* 0x000fc60004761670 */
[----:B------:R0:W-:Y:S01]  /*e6a0*/  @!P5 STG.E.U8 desc[UR22][R24.64+0xe0], R7 ;  /* 0x0000e0071800d986 */ /* 0x0001e2000c101116 */
[----:B------:R-:W-:-:S03]  /*e6b0*/  ISETP.LT.OR P5, PT, R34, 0xe9, !P1 ;  /* 0x000000e92200780c */ /* 0x000fc60004fa1670 */
[----:B------:R1:W-:Y:S01]  /*e6c0*/  @!P6 STG.E.U8 desc[UR22][R24.64+0xe1], R9 ;  /* 0x0000e1091800e986 */ /* 0x0003e2000c101116 */
[----:B------:R-:W-:Y:S02]  /*e6d0*/  ISETP.LT.OR P6, PT, R34, 0xea, !P1 ;  /* 0x000000ea2200780c */ /* 0x000fe40004fc1670 */
[----:B------:R-:W-:Y:S01]  /*e6e0*/  F2FP.SATFINITE.E5M2.F32.PACK_AB_MERGE_C R13, RZ, R4, RZ ;  /* 0x00000004ff0d723e */ /* 0x000fe200048060ff */
[----:B------:R1:W-:Y:S01]  /*e6f0*/  @!P4 STG.E.U8 desc[UR22][R26.64+0xe1], R5 ;  /* 0x0000e1051a00c986 */ /* 0x0003e2000c101116 */
[----:B0-----:R-:W-:-:S03]  /*e700*/  F2FP.SATFINITE.E5M2.F32.PACK_AB_MERGE_C R7, RZ, R2, RZ ;  /* 0x00000002ff07723e */ /* 0x001fc600048060ff */
[----:B------:R-:W-:Y:S01]  /*e710*/  @!P3 STG.E.U8 desc[UR22][R26.64+0xe0], R13 ;  /* 0x0000e00d1a00b986 */ /* 0x000fe2000c101116 */
[----:B-1----:R-:W-:-:S03]  /*e720*/  F2FP.SATFINITE.E5M2.F32.PACK_AB_MERGE_C R9, RZ, R3, RZ ;  /* 0x00000003ff09723e */ /* 0x002fc600048060ff */
[----:B------:R0:W-:Y:S01]  /*e730*/  @!P5 STG.E.U8 desc[UR22][R24.64+0xe8], R7 ;  /* 0x0000e8071800d986 */ /* 0x0001e2000c101116 */
[C---:B------:R-:W-:Y:S02]  /*e740*/  ISETP.LT.OR P3, PT, R34.reuse, 0xe9, !P0 ;  /* 0x000000e92200780c */ /* 0x040fe40004761670 */
[C---:B------:R-:W-:Y:S01]  /*e750*/  ISETP.LT.OR P4, PT, R34.reuse, 0xea, !P0 ;  /* 0x000000ea2200780c */ /* 0x040fe20004781670 */
[----:B------:R1:W-:Y:S01]  /*e760*/  @!P6 STG.E.U8 desc[UR22][R24.64+0xe9], R9 ;  /* 0x0000e9091800e986 */ /* 0x0003e2000c101116 */
[----:B------:R-:W-:Y:S01]  /*e770*/  ISETP.LT.OR P5, PT, R34, 0xf1, !P1 ;  /* 0x000000f12200780c */ /* 0x000fe20004fa1670 */
[----:B------:R-:W-:Y:S01]  /*e780*/  FMUL R2, R218, UR24 ;  /* 0x00000018da027c20 */ /* 0x000fe20008400000 */
[----:B------:R-:W-:Y:S02]  /*e790*/  ISETP.LT.OR P6, PT, R34, 0xf2, !P1 ;  /* 0x000000f22200780c */ /* 0x000fe40004fc1670 */
[----:B------:R-:W-:Y:S02]  /*e7a0*/  F2FP.SATFINITE.E5M2.F32.PACK_AB_MERGE_C R11, RZ, R0, RZ ;  /* 0x00000000ff0b723e */ /* 0x000fe400048060ff */
[----:B------:R-:W-:-:S03]  /*e7b0*/  F2FP.SATFINITE.E5M2.F32.PACK_AB_MERGE_C R5, RZ, R2, RZ ;  /* 0x00000002ff05723e */ /* 0x000fc600048060ff */
[----:B------:R-:W-:Y:S01]  /*e7c0*/  @!P3 STG.E.U8 desc[UR22][R26.64+0xe8], R11 ;  /* 0x0000e80b1a00b986 */ /* 0x000fe2000c101116 */
[----:B------:R-:W-:-:S03]  /*e7d0*/  ISETP.LT.OR P3, PT, R34, 0xf1, !P0 ;  /* 0x000000f12200780c */ /* 0x000fc60004761670 */
[----:B------:R-:W-:Y:S01]  /*e7e0*/  @!P4 STG.E.U8 desc[UR22][R26.64+0xe9], R5 ;  /* 0x0000e9051a00c986 */ /* 0x000fe2000c101116 */
[C---:B------:R-:W-:Y:S02]  /*e7f0*/  ISETP.LT.OR P4, PT, R34.reuse, 0xf9, !P1 ;  /* 0x000000f92200780c */ /* 0x040fe40004f81670 */
[----:B------:R-:W-:Y:S01]  /*e800*/  ISETP.LT.OR P1, PT, R34, 0xfa, !P1 ;  /* 0x000000fa2200780c */ /* 0x000fe20004f21670 */
[----:B------:R-:W-:-:S05]  /*e810*/  FMUL R0, R220, UR24 ;  /* 0x00000018dc007c20 */ /* 0x000fca0008400000 */
[----:B0-----:R-:W-:-:S05]  /*e820*/  F2FP.SATFINITE.E5M2.F32.PACK_AB_MERGE_C R7, RZ, R0, RZ ;  /* 0x00000000ff07723e */ /* 0x001fca00048060ff */
[----:B------:R0:W-:Y:S01]  /*e830*/  @!P5 STG.E.U8 desc[UR22][R24.64+0xf0], R7 ;  /* 0x0000f0071800d986 */ /* 0x0001e2000c101116 */
[----:B------:R-:W-:-:S05]  /*e840*/  FMUL R3, R221, UR24 ;  /* 0x00000018dd037c20 */ /* 0x000fca0008400000 */
[----:B-1----:R-:W-:Y:S02]  /*e850*/  F2FP.SATFINITE.E5M2.F32.PACK_AB_MERGE_C R9, RZ, R3, RZ ;  /* 0x00000003ff09723e */ /* 0x002fe400048060ff */
[----:B------:R-:W-:-:S03]  /*e860*/  ISETP.LT.OR P5, PT, R34, 0xf2, !P0 ;  /* 0x000000f22200780c */ /* 0x000fc600047a1670 */
[----:B------:R1:W-:Y:S01]  /*e870*/  @!P6 STG.E.U8 desc[UR22][R24.64+0xf1], R9 ;  /* 0x0000f1091800e986 */ /* 0x0003e2000c101116 */
[C---:B------:R-:W-:Y:S02]  /*e880*/  ISETP.LT.OR P6, PT, R34.reuse, 0xf9, !P0 ;  /* 0x000000f92200780c */ /* 0x040fe400047c1670 */
[----:B------:R-:W-:Y:S01]  /*e890*/  ISETP.LT.OR P0, PT, R34, 0xfa, !P0 ;  /* 0x000000fa2200780c */ /* 0x000fe20004701670 */
[----:B------:R-:W-:-:S05]  /*e8a0*/  FMUL R0, R223, UR24 ;  /* 0x00000018df007c20 */ /* 0x000fca0008400000 */
[----:B------:R-:W-:-:S05]  /*e8b0*/  F2FP.SATFINITE.E5M2.F32.PACK_AB_MERGE_C R13, RZ, R0, RZ ;  /* 0x00000000ff0d723e */ /* 0x000fca00048060ff */
[----:B------:R0:W-:Y:S01]  /*e8c0*/  @!P3 STG.E.U8 desc[UR22][R26.64+0xf0], R13 ;  /* 0x0000f00d1a00b986 */ /* 0x0001e2000c101116 */
[----:B---3--:R-:W-:Y:S01]  /*e8d0*/  FMUL R0, R222, UR24 ;  /* 0x00000018de007c20 */ /* 0x008fe20008400000 */
[----:B--2---:R-:W-:Y:S01]  /*e8e0*/  FMUL R2, R224, UR24 ;  /* 0x00000018e0027c20 */ /* 0x004fe20008400000 */
[----:B----4-:R-:W-:-:S03]  /*e8f0*/  FMUL R3, R225, UR24 ;  /* 0x00000018e1037c20 */ /* 0x010fc60008400000 */
[----:B0-----:R-:W-:Y:S01]  /*e900*/  F2FP.SATFINITE.E5M2.F32.PACK_AB_MERGE_C R7, RZ, R0, RZ ;  /* 0x00000000ff07723e */ /* 0x001fe200048060ff */
[----:B------:R-:W-:Y:S01]  /*e910*/  FMUL R4, R226, UR24 ;  /* 0x00000018e2047c20 */ /* 0x000fe20008400000 */
[----:B------:R-:W-:Y:S01]  /*e920*/  FMUL R5, R227, UR24 ;  /* 0x00000018e3057c20 */ /* 0x000fe20008400000 */
[----:B-1----:R-:W-:Y:S02]  /*e930*/  F2FP.SATFINITE.E5M2.F32.PACK_AB_MERGE_C R9, RZ, R2, RZ ;  /* 0x00000002ff09723e */ /* 0x002fe400048060ff */
[----:B------:R-:W-:Y:S02]  /*e940*/  F2FP.SATFINITE.E5M2.F32.PACK_AB_MERGE_C R3, RZ, R3, RZ ;  /* 0x00000003ff03723e */ /* 0x000fe400048060ff */
[----:B------:R-:W-:Y:S02]  /*e950*/  F2FP.SATFINITE.E5M2.F32.PACK_AB_MERGE_C R11, RZ, R4, RZ ;  /* 0x00000004ff0b723e */ /* 0x000fe400048060ff */
[----:B------:R-:W-:Y:S01]  /*e960*/  F2FP.SATFINITE.E5M2.F32.PACK_AB_MERGE_C R5, RZ, R5, RZ ;  /* 0x00000005ff05723e */ /* 0x000fe200048060ff */
[----:B------:R0:W-:Y:S04]  /*e970*/  @!P5 STG.E.U8 desc[UR22][R26.64+0xf1], R7 ;  /* 0x0000f1071a00d986 */ /* 0x0001e8000c101116 */
[----:B------:R0:W-:Y:S04]  /*e980*/  @!P4 STG.E.U8 desc[UR22][R24.64+0xf8], R9 ;  /* 0x0000f8091800c986 */ /* 0x0001e8000c101116 */
[----:B------:R0:W-:Y:S04]  /*e990*/  @!P1 STG.E.U8 desc[UR22][R24.64+0xf9], R3 ;  /* 0x0000f90318009986 */ /* 0x0001e8000c101116 */
[----:B------:R0:W-:Y:S04]  /*e9a0*/  @!P6 STG.E.U8 desc[UR22][R26.64+0xf8], R11 ;  /* 0x0000f80b1a00e986 */ /* 0x0001e8000c101116 */
[----:B------:R0:W-:Y:S02]  /*e9b0*/  @!P0 STG.E.U8 desc[UR22][R26.64+0xf9], R5 ;  /* 0x0000f9051a008986 */ /* 0x0001e4000c101116 */
.L_x_297:
[----:B------:R-:W-:Y:S05]  /*e9c0*/  BSYNC B0 ;  /* 0x0000000000007941 */ /* 0x000fea0003800000 */
.L_x_39:
[----:B------:R-:W2:Y:S01]  /*e9d0*/  LDL.LU R22, [R1+0x84] ;  /* 0x0000840001167983 */ /* 0x000ea20000300800 */
[----:B0-----:R-:W-:Y:S01]  /*e9e0*/  IMAD.U32 R3, RZ, RZ, UR18 ;  /* 0x00000012ff037e24 */ /* 0x001fe2000f8e00ff */
[----:B------:R-:W-:Y:S02]  /*e9f0*/  ULDC.64 UR6, c[0x0][0x650] ;  /* 0x0001940000067ab9 */ /* 0x000fe40000000a00 */
[----:B------:R-:W3:Y:S01]  /*ea00*/  LDL.LU R19, [R1+0x88] ;  /* 0x0000880001137983 */ /* 0x000ee20000300800 */
[----:B-----5:R-:W-:Y:S01]  /*ea10*/  IMAD.U32 R0, RZ, RZ, UR20 ;  /* 0x00000014ff007e24 */ /* 0x020fe2000f8e00ff */
[----:B------:R0:W-:Y:S01]  /*ea20*/  SYNCS.ARRIVE.TRANS64.A1T0 RZ, [R3+UR29], RZ ;  /* 0x000000ff03ff79a7 */ /* 0x0001e2000810001d */
[----:B------:R-:W-:Y:S02]  /*ea30*/  IMAD.U32 R2, RZ, RZ, UR20 ;  /* 0x00000014ff027e24 */ /* 0x000fe4000f8e00ff */
[----:B------:R-:W-:Y:S02]  /*ea40*/  IMAD.MOV.U32 R4, RZ, RZ, -0x1 ;  /* 0xffffffffff047424 */ /* 0x000fe400078e00ff */
[----:B0-----:R-:W-:Y:S01]  /*ea50*/  IMAD.U32 R3, RZ, RZ, UR15 ;  /* 0x0000000fff037e24 */ /* 0x001fe2000f8e00ff */
[----:B---3--:R-:W-:-:S02]  /*ea60*/  LEA R19, P0, R0, R19, 0x1 ;  /* 0x0000001300137211 */ /* 0x008fc400078008ff */
[----:B------:R-:W-:Y:S02]  /*ea70*/  PRMT R0, RZ, 0x7610, R0 ;  /* 0x00007610ff007816 */ /* 0x000fe40000000000 */
[----:B--2---:R-:W-:Y:S01]  /*ea80*/  LEA.HI.X R22, R2, R22, R3, 0x1, P0 ;  /* 0x0000001602167211 */ /* 0x004fe200000f0c03 */
[----:B------:R-:W-:Y:S01]  /*ea90*/  IMAD.MOV.U32 R2, RZ, RZ, -0x1 ;  /* 0xffffffffff027424 */ /* 0x000fe200078e00ff */
[----:B------:R0:W-:Y:S01]  /*eaa0*/  STL [R1+0x88], R19 ;  /* 0x0000881301007387 */ /* 0x0001e20000100800 */
[----:B------:R-:W-:Y:S01]  /*eab0*/  IMAD.MOV.U32 R3, RZ, RZ, -0x1 ;  /* 0xffffffffff037424 */ /* 0x000fe200078e00ff */
[----:B------:R-:W-:Y:S02]  /*eac0*/  ISETP.GE.U32.AND P0, PT, R19, UR6, PT ;  /* 0x0000000613007c0c */ /* 0x000fe4000bf06070 */
[----:B------:R0:W-:Y:S02]  /*ead0*/  STL [R1+0x84], R22 ;  /* 0x0000841601007387 */ /* 0x0001e40000100800 */
[----:B------:R-:W-:-:S02]  /*eae0*/  ISETP.GE.U32.AND.EX P0, PT, R22, UR7, PT, P0 ;  /* 0x0000000716007c0c */ /* 0x000fc4000bf06100 */
[----:B------:R0:W-:Y:S04]  /*eaf0*/  STL [R1+0x8c], R4 ;  /* 0x00008c0401007387 */ /* 0x0001e80000100800 */
[----:B------:R0:W-:Y:S04]  /*eb00*/  STL [R1+0x7c], R2 ;  /* 0x00007c0201007387 */ /* 0x0001e80000100800 */
[----:B------:R0:W-:Y:S03]  /*eb10*/  STL [R1+0x90], R3 ;  /* 0x0000900301007387 */ /* 0x0001e60000100800 */
[----:B------:R-:W-:Y:S05]  /*eb20*/  @P0 BRA `(.L_x_298) ;  /* 0x0000000400740947 */ /* 0x000fea0003800000 */
[----:B------:R-:W2:Y:S01]  /*eb30*/  S2R R14, SR_CTAID.X ;  /* 0x00000000000e7919 */ /* 0x000ea20000002500 */
[----:B------:R-:W3:Y:S01]  /*eb40*/  LDC.64 R8, c[0x0][0x628] ;  /* 0x00018a00ff087b82 */ /* 0x000ee20000000a00 */
[----:B------:R-:W-:Y:S01]  /*eb50*/  ULDC UR6, c[0x0][0x150] ;  /* 0x0000540000067ab9 */ /* 0x000fe20000000800 */
[----:B------:R-:W-:Y:S01]  /*eb60*/  IMAD.MOV.U32 R6, RZ, RZ, R19 ;  /* 0x000000ffff067224 */ /* 0x000fe200078e0013 */
[----:B------:R-:W0:Y:S01]  /*eb70*/  S2R R16, SR_CTAID.Y ;  /* 0x0000000000107919 */ /* 0x000e220000002600 */
[----:B------:R-:W-:-:S04]  /*eb80*/  IMAD.MOV.U32 R7, RZ, RZ, R22 ;  /* 0x000000ffff077224 */ /* 0x000fc800078e0016 */
[----:B------:R-:W0:Y:S08]  /*eb90*/  LDC R17, c[0x0][0x144] ;  /* 0x00005100ff117b82 */ /* 0x000e300000000800 */
[----:B------:R-:W0:Y:S08]  /*eba0*/  LDC R10, c[0x0][0x630] ;  /* 0x00018c00ff0a7b82 */ /* 0x000e300000000800 */
[----:B------:R-:W0:Y:S01]  /*ebb0*/  LDC.64 R12, c[0x0][0x620] ;  /* 0x00018800ff0c7b82 */ /* 0x000e220000000a00 */
[----:B---3--:R-:W-:-:S04]  /*ebc0*/  ISETP.NE.U32.AND P0, PT, R8, RZ, PT ;  /* 0x000000ff0800720c */ /* 0x008fc80003f05070 */
[----:B------:R-:W-:Y:S02]  /*ebd0*/  ISETP.NE.AND.EX P0, PT, R9, RZ, PT, P0 ;  /* 0x000000ff0900720c */ /* 0x000fe40003f05300 */
[----:B--2---:R-:W-:-:S05]  /*ebe0*/  I2FP.F32.U32 R0, R14 ;  /* 0x0000000e00007245 */ /* 0x004fca0000201000 */
[----:B------:R-:W-:-:S04]  /*ebf0*/  FMUL R0, R0, UR6 ;  /* 0x0000000600007c20 */ /* 0x000fc80008400000 */
[----:B------:R2:W3:Y:S02]  /*ec00*/  F2I.U32.TRUNC.NTZ R15, R0 ;  /* 0x00000000000f7305 */ /* 0x0004e4000020f000 */
[----:B------:R-:W-:Y:S05]  /*ec10*/  @!P0 BRA `(.L_x_299) ;  /* 0x0000000000288947 */ /* 0x000fea0003800000 */
[----:B--2---:R-:W2:Y:S02]  /*ec20*/  LDC R0, c[0x0][0x634] ;  /* 0x00018d00ff007b82 */ /* 0x004ea40000000800 */
[----:B--2---:R-:W-:-:S05]  /*ec30*/  IADD3 R7, P0, R19, R0, RZ ;  /* 0x0000000013077210 */ /* 0x004fca0007f1e0ff */
[----:B------:R-:W-:-:S04]  /*ec40*/  IMAD.X R11, RZ, RZ, R22, P0 ;  /* 0x000000ffff0b7224 */ /* 0x000fc800000e0616 */
[----:B0-----:R-:W-:-:S04]  /*ec50*/  IMAD.WIDE.U32 R2, R11, R8, RZ ;  /* 0x000000080b027225 */ /* 0x001fc800078e00ff */
[----:B------:R-:W-:-:S04]  /*ec60*/  IMAD.WIDE.U32 R4, P0, R7, R9, R2 ;  /* 0x0000000907047225 */ /* 0x000fc80007800002 */
[----:B------:R-:W-:-:S04]  /*ec70*/  IMAD.WIDE.U32 R2, R7, R8, RZ ;  /* 0x0000000807027225 */ /* 0x000fc800078e00ff */
[----:B------:R-:W-:Y:S01]  /*ec80*/  IMAD.X R7, RZ, RZ, RZ, P0 ;  /* 0x000000ffff077224 */ /* 0x000fe200000e06ff */
[----:B------:R-:W-:Y:S01]  /*ec90*/  IADD3 RZ, P0, R3, R4, RZ ;  /* 0x0000000403ff7210 */ /* 0x000fe20007f1e0ff */
[----:B------:R-:W-:-:S04]  /*eca0*/  IMAD.MOV.U32 R6, RZ, RZ, R5 ;  /* 0x000000ffff067224 */ /* 0x000fc800078e0005 */
[----:B------:R-:W-:-:S08]  /*ecb0*/  IMAD.WIDE.U32.X R6, R11, R9, R6, P0 ;  /* 0x000000090b067225 */ /* 0x000fd000000e0406 */
.L_x_299:
[-CC-:B0-----:R-:W-:Y:S01]  /*ecc0*/  SHF.R.U64 R11, R6, R10.reuse, R7.reuse ;  /* 0x0000000a060b7219 */ /* 0x181fe20000001207 */
[----:B------:R-:W0:Y:S01]  /*ecd0*/  LDC.64 R20, c[0x0][0x640] ;  /* 0x00019000ff147b82 */ /* 0x000e220000000a00 */
[----:B--2---:R-:W-:Y:S01]  /*ece0*/  SHF.R.U32.HI R0, RZ, R10, R7 ;  /* 0x0000000aff007219 */ /* 0x004fe20000011607 */
[----:B------:R-:W-:Y:S01]  /*ecf0*/  IMAD.MOV.U32 R2, RZ, RZ, R19 ;  /* 0x000000ffff027224 */ /* 0x000fe200078e0013 */
[----:B------:R-:W-:Y:S01]  /*ed00*/  IADD3 R5, P0, RZ, -R11, RZ ;  /* 0x8000000bff057210 */ /* 0x000fe20007f1e0ff */
[----:B---3--:R-:W-:Y:S01]  /*ed10*/  IMAD.MOV R15, RZ, RZ, -R15 ;  /* 0x000000ffff0f7224 */ /* 0x008fe200078e0a0f */
[----:B------:R-:W-:Y:S01]  /*ed20*/  ULDC UR6, c[0x0][0x154] ;  /* 0x0000550000067ab9 */ /* 0x000fe20000000800 */
[----:B------:R-:W-:Y:S02]  /*ed30*/  IMAD.MOV.U32 R7, RZ, RZ, 0x1 ;  /* 0x00000001ff077424 */ /* 0x000fe400078e00ff */
[----:B------:R-:W2:Y:S01]  /*ed40*/  LDC R4, c[0x0][0x618] ;  /* 0x00018600ff047b82 */ /* 0x000ea20000000800 */
[----:B------:R-:W-:-:S02]  /*ed50*/  IMAD.X R3, RZ, RZ, ~R0, P0 ;  /* 0x000000ffff037224 */ /* 0x000fc400000e0e00 */
[----:B------:R-:W-:Y:S02]  /*ed60*/  IMAD R17, R17, R15, R14 ;  /* 0x0000000f11117224 */ /* 0x000fe400078e020e */
[-C--:B------:R-:W-:Y:S02]  /*ed70*/  IMAD R0, R3, R12.reuse, RZ ;  /* 0x0000000c03007224 */ /* 0x080fe400078e02ff */
[----:B------:R-:W-:Y:S01]  /*ed80*/  IMAD.MOV.U32 R3, RZ, RZ, R22 ;  /* 0x000000ffff037224 */ /* 0x000fe200078e0016 */
[----:B------:R-:W3:Y:S01]  /*ed90*/  LDC R6, c[0x0][0x608] ;  /* 0x00018200ff067b82 */ /* 0x000ee20000000800 */
[----:B------:R-:W-:-:S04]  /*eda0*/  IMAD.WIDE.U32 R2, R5, R12, R2 ;  /* 0x0000000c05027225 */ /* 0x000fc800078e0002 */
[----:B------:R-:W-:-:S03]  /*edb0*/  IMAD R5, R5, R13, R0 ;  /* 0x0000000d05057224 */ /* 0x000fc600078e0200 */
[----:B------:R-:W5:Y:S01]  /*edc0*/  LDC R18, c[0x0][0x658] ;  /* 0x00019600ff127b82 */ /* 0x000f620000000800 */
[----:B------:R-:W-:Y:S01]  /*edd0*/  I2FP.F32.U32 R0, R16 ;  /* 0x0000001000007245 */ /* 0x000fe20000201000 */
[----:B------:R-:W-:Y:S01]  /*ede0*/  IMAD.IADD R3, R3, 0x1, R5 ;  /* 0x0000000103037824 */ /* 0x000fe200078e0205 */
[----:B0-----:R-:W-:Y:S01]  /*edf0*/  ISETP.NE.U32.AND P0, PT, R20, RZ, PT ;  /* 0x000000ff1400720c */ /* 0x001fe20003f05070 */
[----:B------:R-:W-:Y:S02]  /*ee00*/  IMAD.MOV.U32 R5, RZ, RZ, -0x1 ;  /* 0xffffffffff057424 */ /* 0x000fe400078e00ff */
[----:B------:R-:W-:Y:S02]  /*ee10*/  FMUL R0, R0, UR6 ;  /* 0x0000000600007c20 */ /* 0x000fe40008400000 */
[----:B------:R-:W0:Y:S01]  /*ee20*/  LDC R15, c[0x0][0x148] ;  /* 0x00005200ff0f7b82 */ /* 0x000e220000000800 */
[----:B--2---:R-:W-:Y:S01]  /*ee30*/  SHF.R.U64 R10, R2, R4, R3 ;  /* 0x00000004020a7219 */ /* 0x004fe20000001203 */
[----:B------:R2:W0:Y:S01]  /*ee40*/  F2I.U32.TRUNC.NTZ R13, R0 ;  /* 0x00000000000d7305 */ /* 0x000422000020f000 */
[----:B------:R-:W-:-:S02]  /*ee50*/  ISETP.NE.AND.EX P0, PT, R21, RZ, PT, P0 ;  /* 0x000000ff1500720c */ /* 0x000fc40003f05300 */
[----:B------:R-:W-:-:S03]  /*ee60*/  SHF.R.U32.HI R3, RZ, R4, R3 ;  /* 0x00000004ff037219 */ /* 0x000fc60000011603 */
[----:B------:R-:W0:Y:S01]  /*ee70*/  LDC R14, c[0x0][0x600] ;  /* 0x00018000ff0e7b82 */ /* 0x000e220000000800 */
[-CC-:B---3--:R-:W-:Y:S02]  /*ee80*/  SHF.R.U64 R8, R10, R6.reuse, R3.reuse ;  /* 0x000000060a087219 */ /* 0x188fe40000001203 */
[----:B------:R-:W-:-:S05]  /*ee90*/  SHF.R.U32.HI R3, RZ, R6, R3 ;  /* 0x00000006ff037219 */ /* 0x000fca0000011603 */
[----:B------:R-:W3:Y:S01]  /*eea0*/  LDC R22, c[0x0][0x648] ;  /* 0x00019200ff167b82 */ /* 0x000ee20000000800 */
[-CC-:B-----5:R-:W-:Y:S02]  /*eeb0*/  SHF.R.U64 R12, R8, R18.reuse, R3.reuse ;  /* 0x00000012080c7219 */ /* 0x1a0fe40000001203 */
[-C--:B------:R-:W-:Y:S02]  /*eec0*/  SHF.L.U32 R5, R5, R18.reuse, RZ ;  /* 0x0000001205057219 */ /* 0x080fe400000006ff */
[-C--:B------:R-:W-:Y:S01]  /*eed0*/  SHF.R.U32.HI R3, RZ, R18.reuse, R3 ;  /* 0x00000012ff037219 */ /* 0x080fe20000011603 */
[----:B------:R-:W-:Y:S01]  /*eee0*/  IMAD.MOV.U32 R2, RZ, RZ, R12 ;  /* 0x000000ffff027224 */ /* 0x000fe200078e000c */
[----:B------:R-:W-:Y:S01]  /*eef0*/  SHF.L.U32 R18, R7, R18, RZ ;  /* 0x0000001207127219 */ /* 0x000fe200000006ff */
[----:B------:R-:W0:Y:S01]  /*ef00*/  LDC R23, c[0x0][0x638] ;  /* 0x00018e00ff177b82 */ /* 0x000e220000000800 */
[----:B------:R-:W-:-:S07]  /*ef10*/  LOP3.LUT R19, RZ, R5, RZ, 0x33, !PT ;  /* 0x00000005ff137212 */ /* 0x000fce00078e33ff */
[----:B------:R-:W0:Y:S01]  /*ef20*/  LDC R24, c[0x0][0x610] ;  /* 0x00018400ff187b82 */ /* 0x000e220000000800 */
[----:B--2---:R-:W-:Y:S05]  /*ef30*/  @!P0 BRA `(.L_x_300) ;  /* 0x0000000000288947 */ /* 0x004fea0003800000 */
[----:B------:R-:W2:Y:S02]  /*ef40*/  LDC R7, c[0x0][0x64c] ;  /* 0x00019300ff077b82 */ /* 0x000ea40000000800 */
[----:B--2---:R-:W-:-:S05]  /*ef50*/  IADD3 R7, P0, R12, R7, RZ ;  /* 0x000000070c077210 */ /* 0x004fca0007f1e0ff */
        /* <DEDUP_REMOVED lines=8> */
.L_x_300:
[----:B---3--:R-:W-:Y:S01]  /*efe0*/  SHF.R.U64 R0, R2, R22, R3 ;  /* 0x0000001602007219 */ /* 0x008fe20000001203 */
[----:B0-----:R-:W-:Y:S01]  /*eff0*/  VIADD R7, R14, 0xffffffff ;  /* 0xffffffff0e077836 */ /* 0x001fe20000000000 */
[----:B------:R-:W-:Y:S01]  /*f000*/  LOP3.LUT R5, R8, R19, RZ, 0xc0, !PT ;  /* 0x0000001308057212 */ /* 0x000fe200078ec0ff */
[----:B------:R-:W-:Y:S02]  /*f010*/  IMAD.MOV R13, RZ, RZ, -R13 ;  /* 0x000000ffff0d7224 */ /* 0x000fe400078e0a0d */
[----:B------:R-:W-:Y:S02]  /*f020*/  IMAD.MOV R3, RZ, RZ, -R0 ;  /* 0x000000ffff037224 */ /* 0x000fe400078e0a00 */
[----:B------:R-:W-:Y:S01]  /*f030*/  IMAD R2, R18, R0, R5 ;  /* 0x0000000012027224 */ /* 0x000fe200078e0205 */
[----:B------:R-:W-:Y:S01]  /*f040*/  LOP3.LUT R5, R10, R7, RZ, 0xc0, !PT ;  /* 0x000000070a057212 */ /* 0x000fe200078ec0ff */
[----:B------:R-:W-:Y:S02]  /*f050*/  @P2 IMAD R17, R15, R13, R16 ;  /* 0x0000000d0f112224 */ /* 0x000fe400078e0210 */
[----:B------:R-:W-:-:S02]  /*f060*/  IMAD R0, R3, R23, R12 ;  /* 0x0000001703007224 */ /* 0x000fc400078e020c */
[----:B------:R-:W-:Y:S02]  /*f070*/  IMAD.MOV.U32 R4, RZ, RZ, 0x1 ;  /* 0x00000001ff047424 */ /* 0x000fe400078e00ff */
[----:B------:R-:W-:Y:S02]  /*f080*/  IMAD R2, R2, R24, R17 ;  /* 0x0000001802027224 */ /* 0x000fe400078e0211 */
[----:B------:R-:W-:Y:S01]  /*f090*/  IMAD R3, R0, R14, R5 ;  /* 0x0000000e00037224 */ /* 0x000fe200078e0205 */
[----:B------:R-:W-:-:S04]  /*f0a0*/  PRMT R0, R4, 0x7610, R0 ;  /* 0x0000761004007816 */ /* 0x000fc80000000000 */
[----:B------:R-:W-:Y:S02]  /*f0b0*/  SEL R4, R3, R2, !P2 ;  /* 0x0000000203047207 */ /* 0x000fe40005000000 */
[----:B------:R-:W-:-:S03]  /*f0c0*/  SEL R2, R2, R3, !P2 ;  /* 0x0000000302027207 */ /* 0x000fc60005000000 */
[----:B------:R2:W-:Y:S04]  /*f0d0*/  STL [R1+0x90], R4 ;  /* 0x0000900401007387 */ /* 0x0005e80000100800 */
[----:B------:R2:W-:Y:S04]  /*f0e0*/  STL [R1+0x7c], R11 ;  /* 0x00007c0b01007387 */ /* 0x0005e80000100800 */
[----:B------:R2:W-:Y:S02]  /*f0f0*/  STL [R1+0x8c], R2 ;  /* 0x00008c0201007387 */ /* 0x0005e40000100800 */
.L_x_298:
[----:B------:R-:W-:Y:S01]  /*f100*/  LOP3.LUT P0, RZ, R0, 0xff, RZ, 0xc0, !PT ;  /* 0x000000ff00ff7812 */ /* 0x000fe2000780c0ff */
[----:B------:R-:W-:-:S12]  /*f110*/  ULOP3.LUT UR30, UR30, 0x1, URZ, 0x3c, !UPT ;  /* 0x000000011e1e7892 */ /* 0x000fd8000f8e3c3f */
[----:B------:R-:W-:Y:S05]  /*f120*/  @P0 BRA `(.L_x_301) ;  /* 0xffffff2400a80947 */ /* 0x000fea000383ffff */
[----:B------:R-:W-:Y:S05]  /*f130*/  EXIT ;  /* 0x000000000000794d */ /* 0x000fea0003800000 */
.L_x_17:
[----:B------:R-:W-:-:S08]  /*f140*/  ISETP.NE.AND P0, PT, RZ, UR6, PT ;  /* 0x00000006ff007c0c */ /* 0x000fd0000bf05270 */
[----:B0123--:R-:W0:-:S00]  /*f150*/  USETMAXREG.DEALLOC.CTAPOOL 0x28 ;  /* 0x00000028000079c8 */ /* 0x00fe0000080e0500 */
[----:B------:R-:W-:Y:S05]  /*f160*/  @P0 EXIT ;  /* 0x000000000000094d */ /* 0x000fea0003800000 */
[----:B0-----:R-:W-:Y:S01]  /*f170*/  LOP3.LUT P0, RZ, R0, 0xff, RZ, 0xc0, !PT ;  /* 0x000000ff00ff7812 */ /* 0x001fe2000780c0ff */
[----:B------:R-:W-:Y:S02]  /*f180*/  IMAD.MOV.U32 R0, RZ, RZ, 0x1 ;  /* 0x00000001ff007424 */ /* 0x000fe400078e00ff */
[----:B------:R-:W-:-:S10]  /*f190*/  IMAD.MOV.U32 R10, RZ, RZ, RZ ;  /* 0x000000ffff0a7224 */ /* 0x000fd400078e00ff */
[----:B------:R-:W-:Y:S05]  /*f1a0*/  @!P0 BRA `(.L_x_302) ;  /* 0x0000000c00608947 */ /* 0x000fea0003800000 */
[----:B------:R-:W0:Y:S01]  /*f1b0*/  S2R R8, SR_CgaCtaId ;  /* 0x0000000000087919 */ /* 0x000e220000008800 */
[----:B------:R-:W-:Y:S01]  /*f1c0*/  LOP3.LUT P0, RZ, R2, 0x1f, RZ, 0xc0, !PT ;  /* 0x0000001f02ff7812 */ /* 0x000fe2000780c0ff */
[----:B------:R-:W-:Y:S01]  /*f1d0*/  ULDC UR5, c[0x0][0x658] ;  /* 0x0001960000057ab9 */ /* 0x000fe20000000800 */
[----:B------:R-:W-:Y:S01]  /*f1e0*/  UMOV UR6, 0xffffffff ;  /* 0xffffffff00067882 */ /* 0x000fe20000000000 */
[----:B------:R-:W-:Y:S01]  /*f1f0*/  BSSY B0, `(.L_x_302) ;  /* 0x00000d3000007945 */ /* 0x000fe20003800000 */
[----:B------:R-:W-:Y:S01]  /*f200*/  USHF.L.U32 UR6, UR6, UR5, URZ ;  /* 0x0000000506067299 */ /* 0x000fe2000800063f */
[C---:B------:R-:W-:Y:S01]  /*f210*/  ISETP.NE.AND P3, PT, R3.reuse, RZ, PT ;  /* 0x000000ff0300720c */ /* 0x040fe20003f65270 */
[----:B------:R-:W-:Y:S01]  /*f220*/  IMAD.MOV.U32 R11, RZ, RZ, 0x1 ;  /* 0x00000001ff0b7424 */ /* 0x000fe200078e00ff */
[----:B------:R-:W-:Y:S01]  /*f230*/  ISETP.NE.OR P0, PT, R3, RZ, !P0 ;  /* 0x000000ff0300720c */ /* 0x000fe20004705670 */
[----:B------:R-:W-:Y:S01]  /*f240*/  IMAD.MOV.U32 R0, RZ, RZ, 0x1 ;  /* 0x00000001ff007424 */ /* 0x000fe200078e00ff */
[----:B------:R-:W-:Y:S01]  /*f250*/  ULDC UR4, c[0x0][0x600] ;  /* 0x0001800000047ab9 */ /* 0x000fe20000000800 */
[----:B------:R-:W-:Y:S01]  /*f260*/  IMAD.MOV.U32 R10, RZ, RZ, RZ ;  /* 0x000000ffff0a7224 */ /* 0x000fe200078e00ff */
[----:B------:R-:W-:Y:S01]  /*f270*/  UMOV UR7, 0x1 ;  /* 0x0000000100077882 */ /* 0x000fe20000000000 */
[----:B------:R-:W-:-:S02]  /*f280*/  UIADD3 UR26, UR14, 0x1, URZ ;  /* 0x000000010e1a7890 */ /* 0x000fc4000fffe03f */
[----:B------:R-:W-:Y:S02]  /*f290*/  ULOP3.LUT UR27, UR13, 0x2, URZ, 0xfc, !UPT ;  /* 0x000000020d1b7892 */ /* 0x000fe4000f8efc3f */
[----:B------:R-:W-:Y:S02]  /*f2a0*/  UIADD3 UR4, UR4, -0x1, URZ ;  /* 0xffffffff04047890 */ /* 0x000fe4000fffe03f */
[----:B------:R-:W-:Y:S02]  /*f2b0*/  USHF.L.U32 UR22, UR7, UR5, URZ ;  /* 0x0000000507167299 */ /* 0x000fe4000800063f */
[----:B------:R-:W-:Y:S01]  /*f2c0*/  ULOP3.LUT UR19, URZ, UR6, URZ, 0x33, !UPT ;  /* 0x000000063f137292 */ /* 0x000fe2000f8e333f */
[----:B------:R-:W-:Y:S01]  /*f2d0*/  ULDC.64 UR24, c[0x0][0x198] ;  /* 0x0000660000187ab9 */ /* 0x000fe20000000a00 */
[C---:B0-----:R-:W-:Y:S02]  /*f2e0*/  IMAD.SHL.U32 R9, R8.reuse, 0x80, RZ ;  /* 0x0000008008097824 */ /* 0x041fe400078e00ff */
[----:B------:R-:W-:-:S03]  /*f2f0*/  IMAD.SHL.U32 R8, R8, 0x2000, RZ ;  /* 0x0000200008087824 */ /* 0x000fc600078e00ff */
[----:B------:R-:W-:Y:S02]  /*f300*/  LOP3.LUT R9, R9, 0x80, RZ, 0xc0, !PT ;  /* 0x0000008009097812 */ /* 0x000fe400078ec0ff */
[----:B------:R-:W-:-:S07]  /*f310*/  LOP3.LUT R8, R8, 0x2000, RZ, 0xc0, !PT ;  /* 0x0000200008087812 */ /* 0x000fce00078ec0ff */
.L_x_314:
[----:B------:R-:W-:-:S03]  /*f320*/  UMOV UR5, 0xffffffff ;  /* 0xffffffff00057882 */ /* 0x000fc60000000000 */
[----:B01----:R-:W-:Y:S05]  /*f330*/  BRA.DIV UR5, `(.L_x_303) ;  /* 0x00000012054c7947 */ /* 0x003fea000b800000 */
[----:B------:R-:W-:-:S13]  /*f340*/  ELECT P1, URZ, PT ;  /* 0x00000000003f782f */ /* 0x000fda0003820000 */
.L_x_328:
[----:B------:R-:W0:Y:S01]  /*f350*/  LDC R2, c[0x0][0x28c] ;  /* 0x0000a300ff027b82 */ /* 0x000e220000000800 */
[----:B------:R-:W-:Y:S01]  /*f360*/  BSSY B1, `(.L_x_304) ;  /* 0x000003d000017945 */ /* 0x000fe20003800000 */
[----:B0-----:R-:W-:-:S13]  /*f370*/  ISETP.LT.OR P1, PT, R2, 0x1, !P1 ;  /* 0x000000010200780c */ /* 0x001fda0004f21670 */
[----:B------:R-:W-:Y:S05]  /*f380*/  @P1 BRA `(.L_x_305) ;  /* 0x0000000000e81947 */ /* 0x000fea0003800000 */
[----:B------:R-:W2:Y:S04]  /*f390*/  LDL.LU R4, [R1+0x90] ;  /* 0x0000900001047983 */ /* 0x000ea80000300800 */
[----:B------:R-:W3:Y:S01]  /*f3a0*/  LDL.LU R3, [R1+0x8c] ;  /* 0x00008c0001037983 */ /* 0x000ee20000300800 */
[----:B------:R-:W-:Y:S02]  /*f3b0*/  IMAD.MOV.U32 R14, RZ, RZ, RZ ;  /* 0x000000ffff0e7224 */ /* 0x000fe400078e00ff */
[----:B------:R-:W-:Y:S02]  /*f3c0*/  IMAD.U32 R15, RZ, RZ, UR26 ;  /* 0x0000001aff0f7e24 */ /* 0x000fe4000f8e00ff */
[----:B------:R-:W-:Y:S02]  /*f3d0*/  IMAD.MOV.U32 R2, RZ, RZ, R0 ;  /* 0x000000ffff027224 */ /* 0x000fe400078e0000 */
[----:B--2---:R-:W-:-:S02]  /*f3e0*/  IMAD R6, R4, 0x100, R9 ;  /* 0x0000010004067824 */ /* 0x004fc400078e0209 */
[----:B---3--:R-:W-:Y:S02]  /*f3f0*/  IMAD.SHL.U32 R7, R3, 0x40, RZ ;  /* 0x0000004003077824 */ /* 0x008fe400078e00ff */
[----:B------:R-:W-:-:S07]  /*f400*/  IMAD.MOV.U32 R3, RZ, RZ, R10 ;  /* 0x000000ffff037224 */ /* 0x000fce00078e000a */
.L_x_309:
[----:B------:R-:W0:Y:S01]  /*f410*/  S2R R5, SR_CgaCtaId ;  /* 0x0000000000057919 */ /* 0x000e220000008800 */
[----:B------:R-:W-:-:S04]  /*f420*/  MOV R4, 0x400 ;  /* 0x0000040000047802 */ /* 0x000fc80000000f00 */
[----:B0-----:R-:W-:Y:S02]  /*f430*/  LEA R12, R5, R4, 0x18 ;  /* 0x00000004050c7211 */ /* 0x001fe400078ec0ff */
[----:B------:R-:W-:Y:S01]  /*f440*/  SHF.L.U32 R4, R2, 0x1f, RZ ;  /* 0x0000001f02047819 */ /* 0x000fe200000006ff */
[----:B------:R-:W0:Y:S02]  /*f450*/  @!P3 LDC R5, c[0x0][0x500] ;  /* 0x00014000ff05bb82 */ /* 0x000e240000000800 */
[----:B------:R-:W-:-:S04]  /*f460*/  IMAD R13, R3, 0x8, R12 ;  /* 0x00000008030d7824 */ /* 0x000fc800078e020c */
[----:B------:R-:W1:Y:S02]  /*f470*/  SYNCS.PHASECHK.TRANS64.TRYWAIT P1, [R13+URZ+0x28], R4 ;  /* 0x000028040d0075a7 */ /* 0x000e64000802017f */
[----:B-1----:R-:W-:Y:S05]  /*f480*/  @!P1 BRA `(.L_x_306) ;  /* 0x0000001000189947 */ /* 0x002fea0003800000 */
.L_x_329:
[----:B------:R-:W-:Y:S01]  /*f490*/  UPRMT UR5, UR27, 0x9910, URZ ;  /* 0x000099101b057896 */ /* 0x000fe2000800003f */
[----:B0-----:R0:W-:Y:S03]  /*f4a0*/  @!P3 SYNCS.ARRIVE.TRANS64 RZ, [R13+URZ], R5 ;  /* 0x000000050dffb9a7 */ /* 0x0011e6000800003f */
[----:B------:R-:W-:-:S06]  /*f4b0*/  UISETP.NE.AND UP0, UPT, UR5, 0x2, UPT ;  /* 0x000000020500788c */ /* 0x000fcc000bf05270 */
[----:B------:R-:W-:-:S13]  /*f4c0*/  PLOP3.LUT P1, PT, PT, PT, UP0, 0x80, 0x0 ;  /* 0x000000000000781c */ /* 0x000fda0003f2f008 */
[----:B0-----:R-:W-:Y:S05]  /*f4d0*/  @P1 BRA `(.L_x_307) ;  /* 0x0000000000041947 */ /* 0x001fea0003800000 */
[----:B------:R-:W-:Y:S01]  /*f4e0*/  BPT.TRAP 0x1 ;  /* 0x000000040000795c */ /* 0x000fe20000300000 */
.L_x_307:
[----:B------:R-:W-:Y:S05]  /*f4f0*/  @P0 BRA `(.L_x_308) ;  /* 0x0000000000040947 */ /* 0x000fea0003800000 */
[----:B------:R-:W-:Y:S01]  /*f500*/  BPT.TRAP 0x1 ;  /* 0x000000040000795c */ /* 0x000fe20000300000 */
.L_x_308:
[----:B------:R-:W2:Y:S01]  /*f510*/  LDL R16, [R1+0x7c] ;  /* 0x00007c0001107983 */ /* 0x000ea20000100800 */
[C---:B-1----:R-:W-:Y:S01]  /*f520*/  IMAD R4, R3.reuse, 0x1000, R12 ;  /* 0x0000100003047824 */ /* 0x042fe200078e020c */
[----:B------:R-:W-:Y:S01]  /*f530*/  R2UR UR18, R12 ;  /* 0x000000000c1272ca */ /* 0x000fe200000e0000 */
[----:B------:R-:W-:Y:S01]  /*f540*/  IMAD R5, R3, 0x4000, R8 ;  /* 0x0000400003057824 */ /* 0x000fe200078e0208 */
[----:B------:R-:W-:Y:S01]  /*f550*/  R2UR UR9, R13 ;  /* 0x000000000d0972ca */ /* 0x000fe200000e0000 */
[----:B------:R-:W-:Y:S01]  /*f560*/  VIADD R15, R15, 0xffffffff ;  /* 0xffffffff0f0f7836 */ /* 0x000fe20000000000 */
[----:B------:R-:W-:Y:S01]  /*f570*/  R2UR UR5, R4 ;  /* 0x00000000040572ca */ /* 0x000fe200000e0000 */
[----:B------:R-:W-:Y:S01]  /*f580*/  UIADD3 UR6, UP0, UR24, 0xf0, URZ ;  /* 0x000000f018067890 */ /* 0x000fe2000ff1e03f */
[----:B------:R-:W-:Y:S01]  /*f590*/  R2UR UR8, R5 ;  /* 0x00000000050872ca */ /* 0x000fe200000e0000 */
[----:B------:R-:W-:Y:S01]  /*f5a0*/  UIADD3 UR28, UP1, UR24, 0x1f0, URZ ;  /* 0x000001f0181c7890 */ /* 0x000fe2000ff3e03f */
[----:B------:R-:W-:Y:S01]  /*f5b0*/  R2UR UR11, R7 ;  /* 0x00000000070b72ca */ /* 0x000fe200000e0000 */
[----:B------:R-:W-:Y:S01]  /*f5c0*/  UIADD3.X UR7, URZ, UR25, URZ, UP0, !UPT ;  /* 0x000000193f077290 */ /* 0x000fe200087fe43f */
[----:B------:R-:W-:Y:S01]  /*f5d0*/  R2UR UR10, R14 ;  /* 0x000000000e0a72ca */ /* 0x000fe200000e0000 */
[----:B------:R-:W-:Y:S01]  /*f5e0*/  VIADD R3, R3, 0x1 ;  /* 0x0000000103037836 */ /* 0x000fe20000000000 */
[----:B------:R-:W-:Y:S01]  /*f5f0*/  R2UR UR23, R6 ;  /* 0x00000000061772ca */ /* 0x000fe200000e0000 */
[----:B------:R-:W-:Y:S01]  /*f600*/  UIADD3.X UR29, URZ, UR25, URZ, UP1, !UPT ;  /* 0x000000193f1d7290 */ /* 0x000fe20008ffe43f */
[----:B------:R-:W-:Y:S01]  /*f610*/  ISETP.GT.AND P4, PT, R15, 0x1, PT ;  /* 0x000000010f00780c */ /* 0x000fe20003f84270 */
[----:B------:R-:W-:Y:S01]  /*f620*/  UMOV UR16, 0x0 ;  /* 0x0000000000107882 */ /* 0x000fe20000000000 */
[----:B------:R-:W-:Y:S01]  /*f630*/  UMOV UR17, 0x10000000 ;  /* 0x1000000000117882 */ /* 0x000fe20000000000 */
[----:B------:R-:W-:Y:S01]  /*f640*/  UIADD3 UR5, UR5, 0x180, URZ ;  /* 0x0000018005057890 */ /* 0x000fe2000fffe03f */
[----:B------:R-:W-:Y:S01]  /*f650*/  ISETP.NE.AND P1, PT, R3, 0x5, PT ;  /* 0x000000050300780c */ /* 0x000fe20003f25270 */
[----:B------:R-:W-:Y:S01]  /*f660*/  UIADD3 UR18, UR18, 0x5180, UR8 ;  /* 0x0000518012127890 */ /* 0x000fe2000fffe008 */
[----:B------:R-:W-:Y:S01]  /*f670*/  VIADD R14, R14, 0x40 ;  /* 0x000000400e0e7836 */ /* 0x000fe20000000000 */
[----:B------:R-:W-:Y:S01]  /*f680*/  UMOV UR30, 0x30000 ;  /* 0x00030000001e7882 */ /* 0x000fe20000000000 */
[----:B------:R-:W-:-:S02]  /*f690*/  SEL R5, RZ, 0x1, P1 ;  /* 0x00000001ff057807 */ /* 0x000fc40000800000 */
[----:B------:R-:W-:Y:S01]  /*f6a0*/  UMOV UR8, UR5 ;  /* 0x0000000500087c82 */ /* 0x000fe20008000000 */
[----:B------:R-:W-:Y:S02]  /*f6b0*/  SEL R3, R3, RZ, P1 ;  /* 0x000000ff03037207 */ /* 0x000fe40000800000 */
[----:B------:R-:W-:Y:S02]  /*f6c0*/  LOP3.LUT R2, R2, R5, RZ, 0x3c, !PT ;  /* 0x0000000502027212 */ /* 0x000fe400078e3cff */
[----:B--2---:R-:W-:-:S13]  /*f6d0*/  R2UR UR12, R16 ;  /* 0x00000000100c72ca */ /* 0x004fda00000e0000 */
[----:B------:R0:W-:Y:S02]  /*f6e0*/  UTMALDG.3D [UR8], [UR6], desc[UR16] ;  /* 0x00001008060075b4 */ /* 0x0001e40008011000 */
[----:B0-----:R-:W-:Y:S01]  /*f6f0*/  UMOV UR11, UR23 ;  /* 0x00000017000b7c82 */ /* 0x001fe20008000000 */
[----:B------:R-:W-:Y:S02]  /*f700*/  UMOV UR8, UR18 ;  /* 0x0000001200087c82 */ /* 0x000fe40008000000 */
[----:B------:R0:W-:Y:S02]  /*f710*/  UTMALDG.3D.MULTICAST [UR8], [UR28], UR30, desc[UR16] ;  /* 0x000010081c0073b4 */ /* 0x0001e4000801181e */
[----:B0-----:R-:W-:Y:S05]  /*f720*/  @P4 BRA `(.L_x_309) ;  /* 0xfffffffc00384947 */ /* 0x001fea000383ffff */
.L_x_305:
[----:B------:R-:W-:Y:S05]  /*f730*/  BSYNC B1 ;  /* 0x0000000000017941 */ /* 0x000fea0003800000 */
.L_x_304:
[----:B------:R-:W2:Y:S01]  /*f740*/  LDL.LU R17, [R1+0x84] ;  /* 0x0000840001117983 */ /* 0x000ea20000300800 */
[----:B------:R-:W-:Y:S01]  /*f750*/  LOP3.LUT P5, RZ, R11, 0xff, RZ, 0xc0, !PT ;  /* 0x000000ff0bff7812 */ /* 0x000fe200078ac0ff */
[----:B------:R-:W-:Y:S01]  /*f760*/  VIADD R10, R10, UR14 ;  /* 0x0000000e0a0a7c36 */ /* 0x000fe20008000000 */
[----:B------:R-:W-:Y:S01]  /*f770*/  UISETP.GE.U32.AND UP0, UPT, UR14, 0x5, UPT ;  /* 0x000000050e00788c */ /* 0x000fe2000bf06070 */
[----:B------:R-:W3:Y:S01]  /*f780*/  LDL.LU R16, [R1+0x88] ;  /* 0x0000880001107983 */ /* 0x000ee20000300800 */
[----:B------:R-:W-:Y:S01]  /*f790*/  IMAD.U32 R5, RZ, RZ, UR14 ;  /* 0x0000000eff057e24 */ /* 0x000fe2000f8e00ff */
[----:B------:R-:W-:Y:S01]  /*f7a0*/  ULDC.64 UR6, c[0x0][0x650] ;  /* 0x0001940000067ab9 */ /* 0x000fe20000000a00 */
[----:B------:R-:W-:Y:S01]  /*f7b0*/  ISETP.GT.U32.AND P1, PT, R10, 0x4, PT ;  /* 0x000000040a00780c */ /* 0x000fe20003f24070 */
[----:B------:R-:W-:Y:S01]  /*f7c0*/  BSSY B1, `(.L_x_310) ;  /* 0x0000073000017945 */ /* 0x000fe20003800000 */
[----:B------:R-:W-:Y:S02]  /*f7d0*/  PLOP3.LUT P4, PT, PT, PT, UP0, 0x80, 0x0 ;  /* 0x000000000000781c */ /* 0x000fe40003f8f008 */
[----:B------:R-:W-:-:S02]  /*f7e0*/  ISETP.LT.U32.AND P1, PT, R5, 0x5, P1 ;  /* 0x000000050500780c */ /* 0x000fc40000f21070 */
[----:B------:R-:W-:Y:S01]  /*f7f0*/  PRMT R11, RZ, 0x7610, R11 ;  /* 0x00007610ff0b7816 */ /* 0x000fe2000000000b */
[----:B------:R-:W0:Y:S01]  /*f800*/  @P5 S2R R3, SR_CgaCtaId ;  /* 0x0000000000035919 */ /* 0x000e220000008800 */
[----:B------:R-:W-:-:S04]  /*f810*/  @P5 MOV R2, 0x400 ;  /* 0x0000040000025802 */ /* 0x000fc80000000f00 */
[----:B0-----:R-:W-:Y:S01]  /*f820*/  @P5 LEA R4, R3, R2, 0x18 ;  /* 0x0000000203045211 */ /* 0x001fe200078ec0ff */
[----:B------:R-:W-:-:S03]  /*f830*/  IMAD.WIDE.U32 R2, R10, -0x33333333, RZ ;  /* 0xcccccccd0a027825 */ /* 0x000fc600078e00ff */
[----:B------:R0:W-:Y:S02]  /*f840*/  @P5 SYNCS.ARRIVE.TRANS64.A1T0 RZ, [R4+URZ+0x88], RZ ;  /* 0x000088ff04ff59a7 */ /* 0x0001e4000810003f */
[----:B------:R-:W-:Y:S02]  /*f850*/  SHF.R.U32.HI R5, RZ, 0x2, R3 ;  /* 0x00000002ff057819 */ /* 0x000fe40000011603 */
[----:B------:R-:W-:Y:S02]  /*f860*/  SEL R3, RZ, 0x1, !P1 ;  /* 0x00000001ff037807 */ /* 0x000fe40004800000 */
[----:B------:R-:W-:Y:S01]  /*f870*/  PRMT R2, RZ, 0x7610, R2 ;  /* 0x00007610ff027816 */ /* 0x000fe20000000002 */
[----:B------:R-:W-:Y:S01]  /*f880*/  IMAD R10, R5, -0x5, R10 ;  /* 0xfffffffb050a7824 */ /* 0x000fe200078e020a */
[----:B------:R-:W-:Y:S01]  /*f890*/  LOP3.LUT R0, R0, R3, RZ, 0x3c, !PT ;  /* 0x0000000300007212 */ /* 0x000fe200078e3cff */
[----:B0-----:R-:W-:Y:S02]  /*f8a0*/  IMAD.MOV.U32 R4, RZ, RZ, -0x1 ;  /* 0xffffffffff047424 */ /* 0x001fe400078e00ff */
[----:B------:R-:W-:Y:S01]  /*f8b0*/  IMAD.MOV.U32 R3, RZ, RZ, -0x1 ;  /* 0xffffffffff037424 */ /* 0x000fe200078e00ff */
[----:B------:R-:W-:Y:S01]  /*f8c0*/  @P4 LOP3.LUT R0, R0, 0x1, R5, 0x78, !PT ;  /* 0x0000000100004812 */ /* 0x000fe200078e7805 */
[----:B------:R-:W-:Y:S01]  /*f8d0*/  IMAD.MOV.U32 R5, RZ, RZ, -0x1 ;  /* 0xffffffffff057424 */ /* 0x000fe200078e00ff */
[----:B---3--:R-:W-:-:S04]  /*f8e0*/  IADD3 R16, P5, R16, UR20, RZ ;  /* 0x0000001410107c10 */ /* 0x008fc8000ffbe0ff */
[----:B--2---:R-:W-:Y:S01]  /*f8f0*/  IADD3.X R17, R17, UR15, RZ, P5, !PT ;  /* 0x0000000f11117c10 */ /* 0x004fe2000affe4ff */
[----:B------:R0:W-:Y:S01]  /*f900*/  STL [R1+0x88], R16 ;  /* 0x0000881001007387 */ /* 0x0001e20000100800 */
[----:B------:R-:W-:-:S03]  /*f910*/  ISETP.GE.U32.AND P1, PT, R16, UR6, PT ;  /* 0x0000000610007c0c */ /* 0x000fc6000bf26070 */
[----:B------:R0:W-:Y:S01]  /*f920*/  STL [R1+0x84], R17 ;  /* 0x0000841101007387 */ /* 0x0001e20000100800 */
[----:B------:R-:W-:-:S03]  /*f930*/  ISETP.GE.U32.AND.EX P1, PT, R17, UR7, PT, P1 ;  /* 0x0000000711007c0c */ /* 0x000fc6000bf26110 */
[----:B------:R0:W-:Y:S04]  /*f940*/  STL [R1+0x8c], R5 ;  /* 0x00008c0501007387 */ /* 0x0001e80000100800 */
[----:B------:R0:W-:Y:S04]  /*f950*/  STL [R1+0x90], R4 ;  /* 0x0000900401007387 */ /* 0x0001e80000100800 */
[----:B------:R0:W-:Y:S02]  /*f960*/  STL [R1+0x7c], R3 ;  /* 0x00007c0301007387 */ /* 0x0001e40000100800 */
[----:B------:R-:W-:Y:S05]  /*f970*/  @P1 BRA `(.L_x_311) ;  /* 0x00000004005c1947 */ /* 0x000fea0003800000 */
[----:B------:R-:W-:Y:S01]  /*f980*/  ULDC.64 UR6, c[0x0][0x628] ;  /* 0x00018a0000067ab9 */ /* 0x000fe20000000a00 */
[----:B------:R-:W1:Y:S01]  /*f990*/  S2R R13, SR_CTAID.X ;  /* 0x00000000000d7919 */ /* 0x000e620000002500 */
[----:B------:R-:W-:Y:S01]  /*f9a0*/  ISETP.NE.U32.AND P1, PT, RZ, UR6, PT ;  /* 0x00000006ff007c0c */ /* 0x000fe2000bf25070 */
[----:B------:R-:W-:Y:S01]  /*f9b0*/  ULDC UR8, c[0x0][0x630] ;  /* 0x00018c0000087ab9 */ /* 0x000fe20000000800 */
[----:B------:R-:W-:Y:S01]  /*f9c0*/  IMAD.MOV.U32 R2, RZ, RZ, R16 ;  /* 0x000000ffff027224 */ /* 0x000fe200078e0010 */
[----:B------:R-:W2:Y:S01]  /*f9d0*/  S2R R12, SR_CTAID.Y ;  /* 0x00000000000c7919 */ /* 0x000ea20000002600 */
[----:B------:R-:W-:Y:S01]  /*f9e0*/  ISETP.NE.AND.EX P1, PT, RZ, UR7, PT, P1 ;  /* 0x00000007ff007c0c */ /* 0x000fe2000bf25310 */
[----:B0-----:R-:W-:-:S12]  /*f9f0*/  IMAD.MOV.U32 R3, RZ, RZ, R17 ;  /* 0x000000ffff037224 */ /* 0x001fd800078e0011 */
[----:B------:R-:W-:Y:S05]  /*fa00*/  @!P1 BRA `(.L_x_312) ;  /* 0x0000000000289947 */ /* 0x000fea0003800000 */
[----:B------:R-:W-:Y:S02]  /*fa10*/  ULDC UR5, c[0x0][0x634] ;  /* 0x00018d0000057ab9 */ /* 0x000fe40000000800 */
[----:B------:R-:W-:-:S05]  /*fa20*/  IADD3 R7, P1, R16, UR5, RZ ;  /* 0x0000000510077c10 */ /* 0x000fca000ff3e0ff */
[----:B------:R-:W-:-:S04]  /*fa30*/  IMAD.X R15, RZ, RZ, R17, P1 ;  /* 0x000000ffff0f7224 */ /* 0x000fc800008e0611 */
[----:B------:R-:W-:-:S04]  /*fa40*/  IMAD.WIDE.U32 R4, R15, UR6, RZ ;  /* 0x000000060f047c25 */ /* 0x000fc8000f8e00ff */
[----:B------:R-:W-:-:S04]  /*fa50*/  IMAD.WIDE.U32 R4, P1, R7, UR7, R4 ;  /* 0x0000000707047c25 */ /* 0x000fc8000f820004 */
[----:B------:R-:W-:-:S04]  /*fa60*/  IMAD.WIDE.U32 R6, R7, UR6, RZ ;  /* 0x0000000607067c25 */ /* 0x000fc8000f8e00ff */
[----:B------:R-:W-:Y:S01]  /*fa70*/  IMAD.X R3, RZ, RZ, RZ, P1 ;  /* 0x000000ffff037224 */ /* 0x000fe200008e06ff */
[----:B------:R-:W-:Y:S01]  /*fa80*/  IADD3 RZ, P1, R7, R4, RZ ;  /* 0x0000000407ff7210 */ /* 0x000fe20007f3e0ff */
[----:B------:R-:W-:-:S04]  /*fa90*/  IMAD.MOV.U32 R2, RZ, RZ, R5 ;  /* 0x000000ffff027224 */ /* 0x000fc800078e0005 */
[----:B------:R-:W-:-:S08]  /*faa0*/  IMAD.WIDE.U32.X R2, R15, UR7, R2, P1 ;  /* 0x000000070f027c25 */ /* 0x000fd000088e0402 */
.L_x_312:
[--C-:B------:R-:W-:Y:S01]  /*fab0*/  SHF.R.U64 R6, R2, UR8, R3.reuse ;  /* 0x0000000802067c19 */ /* 0x100fe20008001203 */
[----:B------:R-:W-:Y:S01]  /*fac0*/  ULDC.64 UR6, c[0x0][0x620] ;  /* 0x0001880000067ab9 */ /* 0x000fe20000000a00 */
[----:B------:R-:W-:Y:S01]  /*fad0*/  SHF.R.U32.HI R2, RZ, UR8, R3 ;  /* 0x00000008ff027c19 */ /* 0x000fe20008011603 */
[----:B------:R-:W-:Y:S01]  /*fae0*/  IMAD.MOV.U32 R3, RZ, RZ, R17 ;  /* 0x000000ffff037224 */ /* 0x000fe200078e0011 */
[----:B------:R-:W-:Y:S01]  /*faf0*/  IADD3 R5, P1, RZ, -R6, RZ ;  /* 0x80000006ff057210 */ /* 0x000fe20007f3e0ff */
[----:B------:R-:W-:Y:S01]  /*fb00*/  ULDC UR5, c[0x0][0x150] ;  /* 0x0000540000057ab9 */ /* 0x000fe20000000800 */
[----:B-1----:R-:W-:Y:S01]  /*fb10*/  I2FP.F32.U32 R7, R13 ;  /* 0x0000000d00077245 */ /* 0x002fe20000201000 */
[----:B------:R-:W0:Y:S01]  /*fb20*/  LDC R18, c[0x0][0x144] ;  /* 0x00005100ff127b82 */ /* 0x000e220000000800 */
[----:B------:R-:W-:Y:S01]  /*fb30*/  ULDC.64 UR8, c[0x0][0x640] ;  /* 0x0001900000087ab9 */ /* 0x000fe20000000a00 */
[----:B------:R-:W-:Y:S01]  /*fb40*/  IMAD.X R2, RZ, RZ, ~R2, P1 ;  /* 0x000000ffff027224 */ /* 0x000fe200008e0e02 */
[----:B------:R-:W-:-:S03]  /*fb50*/  ISETP.NE.U32.AND P1, PT, RZ, UR8, PT ;  /* 0x00000008ff007c0c */ /* 0x000fc6000bf25070 */
[----:B------:R-:W-:Y:S01]  /*fb60*/  IMAD R4, R2, UR6, RZ ;  /* 0x0000000602047c24 */ /* 0x000fe2000f8e02ff */
[----:B------:R-:W-:Y:S01]  /*fb70*/  ISETP.NE.AND.EX P1, PT, RZ, UR9, PT, P1 ;  /* 0x00000009ff007c0c */ /* 0x000fe2000bf25310 */
[----:B------:R-:W-:Y:S01]  /*fb80*/  IMAD.MOV.U32 R2, RZ, RZ, R16 ;  /* 0x000000ffff027224 */ /* 0x000fe200078e0010 */
[----:B------:R-:W1:Y:S03]  /*fb90*/  LDC R15, c[0x0][0x148] ;  /* 0x00005200ff0f7b82 */ /* 0x000e660000000800 */
[----:B------:R-:W-:Y:S01]  /*fba0*/  IMAD.WIDE.U32 R2, R5, UR6, R2 ;  /* 0x0000000605027c25 */ /* 0x000fe2000f8e0002 */
[----:B------:R-:W-:-:S03]  /*fbb0*/  ULDC UR6, c[0x0][0x154] ;  /* 0x0000550000067ab9 */ /* 0x000fc60000000800 */
[----:B------:R-:W-:Y:S02]  /*fbc0*/  IMAD R5, R5, UR7, R4 ;  /* 0x0000000705057c24 */ /* 0x000fe4000f8e0204 */
[----:B------:R-:W-:Y:S01]  /*fbd0*/  FMUL R4, R7, UR5 ;  /* 0x0000000507047c20 */ /* 0x000fe20008400000 */
[----:B------:R-:W-:Y:S01]  /*fbe0*/  ULDC UR5, c[0x0][0x618] ;  /* 0x0001860000057ab9 */ /* 0x000fe20000000800 */
[----:B------:R-:W-:Y:S01]  /*fbf0*/  ULDC UR7, c[0x0][0x608] ;  /* 0x0001820000077ab9 */ /* 0x000fe20000000800 */
[----:B------:R-:W-:-:S03]  /*fc00*/  IMAD.IADD R3, R3, 0x1, R5 ;  /* 0x0000000103037824 */ /* 0x000fc600078e0205 */
[----:B------:R-:W3:Y:S02]  /*fc10*/  F2I.U32.TRUNC.NTZ R4, R4 ;  /* 0x0000000400047305 */ /* 0x000ee4000020f000 */
[----:B------:R-:W-:Y:S02]  /*fc20*/  SHF.R.U64 R7, R2, UR5, R3 ;  /* 0x0000000502077c19 */ /* 0x000fe40008001203 */
[----:B--2---:R-:W-:-:S05]  /*fc30*/  I2FP.F32.U32 R2, R12 ;  /* 0x0000000c00027245 */ /* 0x004fca0000201000 */
[----:B------:R-:W-:Y:S01]  /*fc40*/  FMUL R5, R2, UR6 ;  /* 0x0000000602057c20 */ /* 0x000fe20008400000 */
[----:B------:R-:W-:Y:S01]  /*fc50*/  SHF.R.U32.HI R2, RZ, UR5, R3 ;  /* 0x00000005ff027c19 */ /* 0x000fe20008011603 */
[----:B------:R-:W-:Y:S02]  /*fc60*/  ULDC UR5, c[0x0][0x658] ;  /* 0x0001960000057ab9 */ /* 0x000fe40000000800 */
[----:B------:R2:W4:Y:S01]  /*fc70*/  F2I.U32.TRUNC.NTZ R17, R5 ;  /* 0x0000000500117305 */ /* 0x000522000020f000 */
[--C-:B------:R-:W-:Y:S02]  /*fc80*/  SHF.R.U64 R16, R7, UR7, R2.reuse ;  /* 0x0000000707107c19 */ /* 0x100fe40008001202 */
[----:B------:R-:W-:Y:S01]  /*fc90*/  SHF.R.U32.HI R3, RZ, UR7, R2 ;  /* 0x00000007ff037c19 */ /* 0x000fe20008011602 */
[----:B---3--:R-:W-:-:S03]  /*fca0*/  IMAD.MOV R2, RZ, RZ, -R4 ;  /* 0x000000ffff027224 */ /* 0x008fc600078e0a04 */
[----:B------:R-:W-:Y:S01]  /*fcb0*/  SHF.R.U64 R14, R16, UR5, R3 ;  /* 0x00000005100e7c19 */ /* 0x000fe20008001203 */
[----:B0-----:R-:W-:Y:S01]  /*fcc0*/  IMAD R18, R18, R2, R13 ;  /* 0x0000000212127224 */ /* 0x001fe200078e020d */
[----:B------:R-:W-:-:S03]  /*fcd0*/  SHF.R.U32.HI R4, RZ, UR5, R3 ;  /* 0x00000005ff047c19 */ /* 0x000fc60008011603 */
[----:B------:R-:W-:Y:S02]  /*fce0*/  IMAD.MOV.U32 R2, RZ, RZ, R14 ;  /* 0x000000ffff027224 */ /* 0x000fe400078e000e */
[----:B------:R-:W-:Y:S01]  /*fcf0*/  IMAD.MOV.U32 R3, RZ, RZ, R4 ;  /* 0x000000ffff037224 */ /* 0x000fe200078e0004 */
[----:B--2-4-:R-:W-:Y:S06]  /*fd00*/  @!P1 BRA `(.L_x_313) ;  /* 0x0000000000289947 */ /* 0x014fec0003800000 */
[----:B------:R-:W-:Y:S02]  /*fd10*/  ULDC UR5, c[0x0][0x64c] ;  /* 0x0001930000057ab9 */ /* 0x000fe40000000800 */
[----:B------:R-:W-:-:S05]  /*fd20*/  IADD3 R3, P1, R14, UR5, RZ ;  /* 0x000000050e037c10 */ /* 0x000fca000ff3e0ff */
[----:B------:R-:W-:-:S04]  /*fd30*/  IMAD.X R13, RZ, RZ, R4, P1 ;  /* 0x000000ffff0d7224 */ /* 0x000fc800008e0604 */
[----:B------:R-:W-:-:S04]  /*fd40*/  IMAD.WIDE.U32 R4, R13, UR8, RZ ;  /* 0x000000080d047c25 */ /* 0x000fc8000f8e00ff */
[----:B------:R-:W-:-:S04]  /*fd50*/  IMAD.WIDE.U32 R4, P1, R3, UR9, R4 ;  /* 0x0000000903047c25 */ /* 0x000fc8000f820004 */
[----:B------:R-:W-:-:S04]  /*fd60*/  IMAD.WIDE.U32 R2, R3, UR8, RZ ;  /* 0x0000000803027c25 */ /* 0x000fc8000f8e00ff */
[----:B------:R-:W-:Y:S01]  /*fd70*/  IMAD.MOV.U32 R2, RZ, RZ, R5 ;  /* 0x000000ffff027224 */ /* 0x000fe200078e0005 */
[----:B------:R-:W-:Y:S01]  /*fd80*/  IADD3 RZ, P4, R3, R4, RZ ;  /* 0x0000000403ff7210 */ /* 0x000fe20007f9e0ff */
[----:B------:R-:W-:-:S04]  /*fd90*/  IMAD.X R3, RZ, RZ, RZ, P1 ;  /* 0x000000ffff037224 */ /* 0x000fc800008e06ff */
[----:B------:R-:W-:-:S08]  /*fda0*/  IMAD.WIDE.U32.X R2, R13, UR9, R2, P4 ;  /* 0x000000090d027c25 */ /* 0x000fd0000a0e0402 */
.L_x_313:
[----:B------:R-:W-:Y:S01]  /*fdb0*/  ULDC UR5, c[0x0][0x648] ;  /* 0x0001920000057ab9 */ /* 0x000fe20000000800 */
[----:B------:R-:W-:Y:S01]  /*fdc0*/  LOP3.LUT R16, R16, UR19, RZ, 0xc0, !PT ;  /* 0x0000001310107c12 */ /* 0x000fe2000f8ec0ff */
[----:B------:R-:W-:Y:S01]  /*fdd0*/  IMAD.MOV R17, RZ, RZ, -R17 ;  /* 0x000000ffff117224 */ /* 0x000fe200078e0a11 */
[----:B------:R-:W-:Y:S01]  /*fde0*/  SHF.R.U64 R3, R2, UR5, R3 ;  /* 0x0000000502037c19 */ /* 0x000fe20008001203 */
[----:B------:R-:W-:Y:S01]  /*fdf0*/  ULDC UR5, c[0x0][0x638] ;  /* 0x00018e0000057ab9 */ /* 0x000fe20000000800 */
[----:B------:R-:W-:Y:S01]  /*fe00*/  LOP3.LUT R7, R7, UR4, RZ, 0xc0, !PT ;  /* 0x0000000407077c12 */ /* 0x000fe2000f8ec0ff */
[----:B-1----:R-:W-:Y:S01]  /*fe10*/  @P2 IMAD R18, R15, R17, R12 ;  /* 0x000000110f122224 */ /* 0x002fe200078e020c */
[----:B------:R-:W-:Y:S01]  /*fe20*/  ULDC UR6, c[0x0][0x610] ;  /* 0x0001840000067ab9 */ /* 0x000fe20000000800 */
[----:B------:R-:W-:Y:S02]  /*fe30*/  IMAD.MOV R5, RZ, RZ, -R3 ;  /* 0x000000ffff057224 */ /* 0x000fe400078e0a03 */
[----:B------:R-:W-:-:S02]  /*fe40*/  IMAD R3, R3, UR22, R16 ;  /* 0x0000001603037c24 */ /* 0x000fc4000f8e0210 */
[----:B------:R-:W-:Y:S01]  /*fe50*/  IMAD R14, R5, UR5, R14 ;  /* 0x00000005050e7c24 */ /* 0x000fe2000f8e020e */
[----:B------:R-:W-:Y:S01]  /*fe60*/  ULDC UR5, c[0x0][0x600] ;  /* 0x0001800000057ab9 */ /* 0x000fe20000000800 */
[----:B------:R-:W-:Y:S02]  /*fe70*/  IMAD R3, R3, UR6, R18 ;  /* 0x0000000603037c24 */ /* 0x000fe4000f8e0212 */
[----:B------:R-:W-:Y:S02]  /*fe80*/  IMAD R14, R14, UR5, R7 ;  /* 0x000000050e0e7c24 */ /* 0x000fe4000f8e0207 */
[----:B------:R-:W-:-:S03]  /*fe90*/  IMAD.MOV.U32 R2, RZ, RZ, 0x1 ;  /* 0x00000001ff027424 */ /* 0x000fc600078e00ff */
[----:B------:R-:W-:Y:S02]  /*fea0*/  SEL R4, R14, R3, !P2 ;  /* 0x000000030e047207 */ /* 0x000fe40005000000 */
[----:B------:R-:W-:-:S03]  /*feb0*/  SEL R3, R3, R14, !P2 ;  /* 0x0000000e03037207 */ /* 0x000fc60005000000 */
[----:B------:R1:W-:Y:S04]  /*fec0*/  STL [R1+0x90], R4 ;  /* 0x0000900401007387 */ /* 0x0003e80000100800 */
[----:B------:R1:W-:Y:S04]  /*fed0*/  STL [R1+0x7c], R6 ;  /* 0x00007c0601007387 */ /* 0x0003e80000100800 */
[----:B------:R1:W-:Y:S02]  /*fee0*/  STL [R1+0x8c], R3 ;  /* 0x00008c0301007387 */ /* 0x0003e40000100800 */
.L_x_311:
[----:B------:R-:W-:Y:S05]  /*fef0*/  BSYNC B1 ;  /* 0x0000000000017941 */ /* 0x000fea0003800000 */
.L_x_310:
[----:B------:R-:W-:-:S13]  /*ff00*/  LOP3.LUT P1, RZ, R2, 0xff, RZ, 0xc0, !PT ;  /* 0x000000ff02ff7812 */ /* 0x000fda000782c0ff */
[----:B------:R-:W-:Y:S05]  /*ff10*/  @P1 BRA `(.L_x_314) ;  /* 0xfffffff400001947 */ /* 0x000fea000383ffff */
[----:B------:R-:W-:Y:S05]  /*ff20*/  BSYNC B0 ;  /* 0x0000000000007941 */ /* 0x000fea0003800000 */
.L_x_302:
[----:B------:R-:W-:-:S03]  /*ff30*/  UMOV UR5, 0xffffffff ;  /* 0xffffffff00057882 */ /* 0x000fc60000000000 */
[----:B------:R-:W-:Y:S05]  /*ff40*/  BRA.DIV UR5, `(.L_x_315) ;  /* 0x00000006057c7947 */ /* 0x000fea000b800000 */
[----:B------:R-:W-:-:S13]  /*ff50*/  ELECT P0, URZ, PT ;  /* 0x00000000003f782f */ /* 0x000fda0003800000 */
.L_x_332:
[----:B------:R-:W-:Y:S04]  /*ff60*/  BSSY B0, `(.L_x_316) ;  /* 0x0000035000007945 */ /* 0x000fe80003800000 */
[----:B------:R-:W-:Y:S05]  /*ff70*/  @!P0 BRA `(.L_x_317) ;  /* 0x0000000000cc8947 */ /* 0x000fea0003800000 */
[----:B------:R-:W-:-:S04]  /*ff80*/  ULOP3.LUT UR5, UR13, 0x2, URZ, 0xfc, !UPT ;  /* 0x000000020d057892 */ /* 0x000fc8000f8efc3f */
[----:B------:R-:W-:-:S06]  /*ff90*/  UISETP.NE.AND UP0, UPT, UR5, 0x3, UPT ;  /* 0x000000030500788c */ /* 0x000fcc000bf05270 */
[----:B------:R-:W-:-:S13]  /*ffa0*/  PLOP3.LUT P0, PT, PT, PT, UP0, 0x80, 0x0 ;  /* 0x000000000000781c */ /* 0x000fda0003f0f008 */
[----:B------:R-:W-:Y:S05]  /*ffb0*/  @!P0 BRA `(.L_x_318) ;  /* 0x0000000000048947 */ /* 0x000fea0003800000 */
[----:B------:R-:W-:Y:S01]  /*ffc0*/  BPT.TRAP 0x1 ;  /* 0x000000040000795c */ /* 0x000fe20000300000 */
.L_x_318:
[----:B01----:R-:W0:Y:S01]  /*ffd0*/  S2R R3, SR_CgaCtaId ;  /* 0x0000000000037919 */ /* 0x003e220000008800 */
[----:B------:R-:W-:-:S04]  /*ffe0*/  MOV R2, 0x400 ;  /* 0x0000040000027802 */ /* 0x000fc80000000f00 */
[----:B0-----:R-:W-:Y:S02]  /*fff0*/  LEA R3, R3, R2, 0x18 ;  /* 0x0000000203037211 */ /* 0x001fe400078ec0ff */
[----:B------:R-:W-:-:S03]  /*10000*/  SHF.L.U32 R2, R0, 0x1f, RZ ;  /* 0x0000001f00027819 */ /* 0x000fc600000006ff */
[----:B------:R-:W-:-:S04]  /*10010*/  VIADD R3, R3, 0x28 ;  /* 0x0000002803037836 */ /* 0x000fc80000000000 */
[C---:B------:R-:W-:Y:S02]  /*10020*/  IMAD R7, R10.reuse, 0x8, R3 ;  /* 0x000000080a077824 */ /* 0x040fe400078e0203 */
[----:B------:R-:W-:Y:S02]  /*10030*/  VIADD R10, R10, 0x1 ;  /* 0x000000010a0a7836 */ /* 0x000fe40000000000 */
[----:B------:R-:W0:Y:S03]  /*10040*/  SYNCS.PHASECHK.TRANS64.TRYWAIT P0, [R7+URZ], R2 ;  /* 0x00000002070075a7 */ /* 0x000e26000800017f */
[----:B------:R-:W-:-:S04]  /*10050*/  ISETP.NE.AND P1, PT, R10, 0x5, PT ;  /* 0x000000050a00780c */ /* 0x000fc80003f25270 */
[----:B------:R-:W-:Y:S02]  /*10060*/  SEL R5, RZ, 0x1, P1 ;  /* 0x00000001ff057807 */ /* 0x000fe40000800000 */
[----:B------:R-:W-:Y:S02]  /*10070*/  SEL R10, R10, RZ, P1 ;  /* 0x000000ff0a0a7207 */ /* 0x000fe40000800000 */
[----:B------:R-:W-:-:S03]  /*10080*/  LOP3.LUT R5, R0, R5, RZ, 0x3c, !PT ;  /* 0x0000000500057212 */ /* 0x000fc600078e3cff */
[----:B------:R-:W-:Y:S01]  /*10090*/  IMAD R9, R10, 0x8, R3 ;  /* 0x000000080a097824 */ /* 0x000fe200078e0203 */
[----:B------:R-:W-:Y:S01]  /*100a0*/  SHF.L.U32 R4, R5, 0x1f, RZ ;  /* 0x0000001f05047819 */ /* 0x000fe200000006ff */
[----:B0-----:R-:W-:Y:S06]  /*100b0*/  @!P0 BRA `(.L_x_319) ;  /* 0x0000000400448947 */ /* 0x001fec0003800000 */
.L_x_333:
[----:B------:R-:W1:Y:S01]  /*100c0*/  SYNCS.PHASECHK.TRANS64.TRYWAIT P0, [R9+URZ], R4 ;  /* 0x00000004090075a7 */ /* 0x000e62000800017f */
[----:B------:R-:W-:-:S05]  /*100d0*/  VIADD R0, R10, 0x1 ;  /* 0x000000010a007836 */ /* 0x000fca0000000000 */
[----:B------:R-:W-:-:S04]  /*100e0*/  ISETP.NE.AND P1, PT, R0, 0x5, PT ;  /* 0x000000050000780c */ /* 0x000fc80003f25270 */
[----:B0-----:R-:W-:Y:S02]  /*100f0*/  SEL R2, RZ, 0x1, P1 ;  /* 0x00000001ff027807 */ /* 0x001fe40000800000 */
[----:B------:R-:W-:Y:S02]  /*10100*/  SEL R0, R0, RZ, P1 ;  /* 0x000000ff00007207 */ /* 0x000fe40000800000 */
[----:B------:R-:W-:-:S03]  /*10110*/  LOP3.LUT R7, R5, R2, RZ, 0x3c, !PT ;  /* 0x0000000205077212 */ /* 0x000fc600078e3cff */
[----:B------:R-:W-:Y:S01]  /*10120*/  IMAD R6, R0, 0x8, R3 ;  /* 0x0000000800067824 */ /* 0x000fe200078e0203 */
[----:B------:R-:W-:Y:S01]  /*10130*/  SHF.L.U32 R5, R7, 0x1f, RZ ;  /* 0x0000001f07057819 */ /* 0x000fe200000006ff */
[----:B-1----:R-:W-:Y:S06]  /*10140*/  @!P0 BRA `(.L_x_320) ;  /* 0x0000000400348947 */ /* 0x002fec0003800000 */
.L_x_334:
[----:B------:R-:W1:Y:S01]  /*10150*/  SYNCS.PHASECHK.TRANS64.TRYWAIT P0, [R6+URZ], R5 ;  /* 0x00000005060075a7 */ /* 0x000e62000800017f */
[----:B------:R-:W-:-:S05]  /*10160*/  VIADD R0, R0, 0x1 ;  /* 0x0000000100007836 */ /* 0x000fca0000000000 */
[----:B------:R-:W-:-:S04]  /*10170*/  ISETP.NE.AND P1, PT, R0, 0x5, PT ;  /* 0x000000050000780c */ /* 0x000fc80003f25270 */
[----:B------:R-:W-:Y:S02]  /*10180*/  SEL R2, RZ, 0x1, P1 ;  /* 0x00000001ff027807 */ /* 0x000fe40000800000 */
[----:B------:R-:W-:Y:S02]  /*10190*/  SEL R0, R0, RZ, P1 ;  /* 0x000000ff00007207 */ /* 0x000fe40000800000 */
[----:B------:R-:W-:-:S03]  /*101a0*/  LOP3.LUT R7, R7, R2, RZ, 0x3c, !PT ;  /* 0x0000000207077212 */ /* 0x000fc600078e3cff */
[----:B0-----:R-:W-:Y:S01]  /*101b0*/  IMAD R9, R0, 0x8, R3 ;  /* 0x0000000800097824 */ /* 0x001fe200078e0203 */
[----:B------:R-:W-:Y:S01]  /*101c0*/  SHF.L.U32 R4, R7, 0x1f, RZ ;  /* 0x0000001f07047819 */ /* 0x000fe200000006ff */
[----:B-1----:R-:W-:Y:S06]  /*101d0*/  @!P0 BRA `(.L_x_321) ;  /* 0x0000000400248947 */ /* 0x002fec0003800000 */
.L_x_335:
[----:B------:R-:W1:Y:S01]  /*101e0*/  SYNCS.PHASECHK.TRANS64.TRYWAIT P0, [R9+URZ], R4 ;  /* 0x00000004090075a7 */ /* 0x000e62000800017f */
[----:B------:R-:W-:-:S05]  /*101f0*/  VIADD R0, R0, 0x1 ;  /* 0x0000000100007836 */ /* 0x000fca0000000000 */
[----:B------:R-:W-:-:S04]  /*10200*/  ISETP.NE.AND P1, PT, R0, 0x5, PT ;  /* 0x000000050000780c */ /* 0x000fc80003f25270 */
[----:B------:R-:W-:Y:S02]  /*10210*/  SEL R2, RZ, 0x1, P1 ;  /* 0x00000001ff027807 */ /* 0x000fe40000800000 */
[----:B------:R-:W-:Y:S02]  /*10220*/  SEL R0, R0, RZ, P1 ;  /* 0x000000ff00007207 */ /* 0x000fe40000800000 */
[----:B------:R-:W-:Y:S01]  /*10230*/  LOP3.LUT R2, R7, R2, RZ, 0x3c, !PT ;  /* 0x0000000207027212 */ /* 0x000fe200078e3cff */
[----:B-1----:R-:W-:Y:S06]  /*10240*/  @!P0 BRA `(.L_x_322) ;  /* 0x00000004001c8947 */ /* 0x002fec0003800000 */
.L_x_336:
[----:B------:R-:W-:Y:S01]  /*10250*/  IMAD R3, R0, 0x8, R3 ;  /* 0x0000000800037824 */ /* 0x000fe200078e0203 */
[----:B------:R-:W-:-:S07]  /*10260*/  SHF.L.U32 R0, R2, 0x1f, RZ ;  /* 0x0000001f02007819 */ /* 0x000fce00000006ff */
.L_x_323:
[----:B--2---:R2:W3:Y:S02]  /*10270*/  SYNCS.PHASECHK.TRANS64.TRYWAIT P0, [R3+URZ], R0 ;  /* 0x00000000030075a7 */ /* 0x0044e4000800017f */
[----:B---3--:R-:W-:Y:S05]  /*10280*/  @!P0 NANOSLEEP.SYNCS 0x989680 ;  /* 0x009896800000895d */ /* 0x008fea0003900000 */
[----:B------:R-:W3:Y:S02]  /*10290*/  @!P0 SYNCS.PHASECHK.TRANS64 P0, [R3+URZ], R0 ;  /* 0x00000000030085a7 */ /* 0x000ee4000800007f */
[----:B---3--:R-:W-:Y:S05]  /*102a0*/  @!P0 BRA `(.L_x_323) ;  /* 0xfffffffc00f08947 */ /* 0x008fea000383ffff */
.L_x_317:
[----:B------:R-:W-:Y:S05]  /*102b0*/  BSYNC B0 ;  /* 0x0000000000007941 */ /* 0x000fea0003800000 */
.L_x_316:
[----:B------:R-:W-:Y:S05]  /*102c0*/  EXIT ;  /* 0x000000000000794d */ /* 0x000fea0003800000 */
.L_x_19:
[----:B----4-:R-:W-:-:S04]  /*102d0*/  IMAD.U32 R3, RZ, RZ, UR17 ;  /* 0x00000011ff037e24 */ /* 0x010fc8000f8e00ff */
[----:B------:R4:W0:Y:S03]  /*102e0*/  SYNCS.PHASECHK.TRANS64.TRYWAIT P0, [R3+URZ+-0x8], R0 ;  /* 0xfffff800030075a7 */ /* 0x000826000800017f */
[----:B0-----:R-:W-:Y:S05]  /*102f0*/  @!P0 NANOSLEEP.SYNCS 0x989680 ;  /* 0x009896800000895d */ /* 0x001fea0003900000 */
[----:B------:R-:W0:Y:S02]  /*10300*/  @!P0 SYNCS.PHASECHK.TRANS64 P0, [R3+URZ+-0x8], R0 ;  /* 0xfffff800030085a7 */ /* 0x000e24000800007f */
[----:B0-----:R-:W-:Y:S05]  /*10310*/  @!P0 BRA `(.L_x_19) ;  /* 0xfffffffc00ec8947 */ /* 0x001fea000383ffff */
[----:B------:R-:W-:Y:S05]  /*10320*/  BRA `(.L_x_324) ;  /* 0xffffff1400487947 */ /* 0x000fea000383ffff */
.L_x_24:
[----:B-1----:R-:W-:-:S04]  /*10330*/  IMAD.U32 R3, RZ, RZ, UR6 ;  /* 0x00000006ff037e24 */ /* 0x002fc8000f8e00ff */
[----:B------:R1:W2:Y:S03]  /*10340*/  SYNCS.PHASECHK.TRANS64.TRYWAIT P0, [R3+URZ], R0 ;  /* 0x00000000030075a7 */ /* 0x0002a6000800017f */
[----:B--2---:R-:W-:Y:S05]  /*10350*/  @!P0 NANOSLEEP.SYNCS 0x989680 ;  /* 0x009896800000895d */ /* 0x004fea0003900000 */
[----:B------:R-:W2:Y:S02]  /*10360*/  @!P0 SYNCS.PHASECHK.TRANS64 P0, [R3+URZ], R0 ;  /* 0x00000000030085a7 */ /* 0x000ea4000800007f */
[----:B--2---:R-:W-:Y:S05]  /*10370*/  @!P0 BRA `(.L_x_24) ;  /* 0xfffffffc00ec8947 */ /* 0x004fea000383ffff */
[----:B------:R-:W-:Y:S05]  /*10380*/  BRA `(.L_x_23) ;  /* 0xffffff1c00b47947 */ /* 0x000fea000383ffff */
.L_x_30:
[----:B-----5:R1:W-:Y:S02]  /*10390*/  STL [R1+0xa4], R0 ;  /* 0x0000a40001007387 */ /* 0x0203e40000100800 */
[----:B-1----:R-:W-:-:S04]  /*103a0*/  IMAD.U32 R0, RZ, RZ, UR9 ;  /* 0x00000009ff007e24 */ /* 0x002fc8000f8e00ff */
[----:B------:R1:W3:Y:S03]  /*103b0*/  SYNCS.PHASECHK.TRANS64.TRYWAIT P0, [R0+URZ], R229 ;  /* 0x000000e5000075a7 */ /* 0x0002e6000800017f */
[----:B---3--:R-:W-:Y:S05]  /*103c0*/  @!P0 NANOSLEEP.SYNCS 0x989680 ;  /* 0x009896800000895d */ /* 0x008fea0003900000 */
[----:B------:R1:W3:Y:S02]  /*103d0*/  @!P0 SYNCS.PHASECHK.TRANS64 P0, [R0+URZ], R229 ;  /* 0x000000e5000085a7 */ /* 0x0002e4000800007f */
[----:B-1----:R1:W5:Y:S02]  /*103e0*/  LDL.LU R0, [R1+0xa4] ;  /* 0x0000a40001007983 */ /* 0x0023640000300800 */
[----:B-1-3--:R-:W-:Y:S05]  /*103f0*/  @!P0 BRA `(.L_x_30) ;  /* 0xfffffffc00e48947 */ /* 0x00afea000383ffff */
[----:B------:R-:W-:Y:S05]  /*10400*/  BRA `(.L_x_29) ;  /* 0xffffff30001c7947 */ /* 0x000fea000383ffff */
.L_x_38:
[----:B0-----:R-:W-:-:S04]  /*10410*/  IMAD.U32 R25, RZ, RZ, UR17 ;  /* 0x00000011ff197e24 */ /* 0x001fc8000f8e00ff */
[----:B------:R0:W3:Y:S03]  /*10420*/  SYNCS.PHASECHK.TRANS64.TRYWAIT P0, [R25+URZ+0x8], R24 ;  /* 0x00000818190075a7 */ /* 0x0000e6000800017f */
[----:B---3--:R-:W-:Y:S05]  /*10430*/  @!P0 NANOSLEEP.SYNCS 0x989680 ;  /* 0x009896800000895d */ /* 0x008fea0003900000 */
[----:B------:R-:W3:Y:S02]  /*10440*/  @!P0 SYNCS.PHASECHK.TRANS64 P0, [R25+URZ+0x8], R24 ;  /* 0x00000818190085a7 */ /* 0x000ee4000800007f */
[----:B---3--:R-:W-:Y:S05]  /*10450*/  @!P0 BRA `(.L_x_38) ;  /* 0xfffffffc00ec8947 */ /* 0x008fea000383ffff */
[----:B------:R-:W-:Y:S05]  /*10460*/  BRA `(.L_x_325) ;  /* 0xffffff5400347947 */ /* 0x000fea000383ffff */
.L_x_303:
[----:B------:R-:W-:Y:S01]  /*10470*/  BSSY B1, `(.L_x_326) ;  /* 0x0000006000017945 */ /* 0x000fe20003800000 */
[----:B------:R-:W-:-:S07]  /*10480*/  IMAD.MOV.U32 R2, RZ, RZ, -0x1 ;  /* 0xffffffffff027424 */ /* 0x000fce00078e00ff */
[----:B------:R-:W-:Y:S05]  /*10490*/  WARPSYNC.COLLECTIVE R2, `(.L_x_327) ;  /* 0x00000000020c7348 */ /* 0x000fea0003c00000 */
[----:B------:R-:W-:Y:S02]  /*104a0*/  ELECT P1, UR62, PT ;  /* 0x00000000003e782f */ /* 0x000fe40003820000 */
[----:B------:R-:W-:Y:S01]  /*104b0*/  MOV R2, UR62 ;  /* 0x0000003e00027c02 */ /* 0x000fe20008000f00 */
[----:B------:R-:W-:Y:S10]  /*104c0*/  ENDCOLLECTIVE ;  /* 0x000000000000791b */ /* 0x000ff40003800000 */
.L_x_327:
[----:B------:R-:W-:Y:S05]  /*104d0*/  BSYNC B1 ;  /* 0x0000000000017941 */ /* 0x000fea0003800000 */
.L_x_326:
[----:B------:R-:W-:Y:S05]  /*104e0*/  BRA `(.L_x_328) ;  /* 0xffffffec00987947 */ /* 0x000fea000383ffff */
.L_x_306:
[----:B-1----:R1:W2:Y:S02]  /*104f0*/  SYNCS.PHASECHK.TRANS64.TRYWAIT P1, [R13+URZ+0x28], R4 ;  /* 0x000028040d0075a7 */ /* 0x0022a4000802017f */
[----:B--2---:R-:W-:Y:S05]  /*10500*/  @!P1 NANOSLEEP.SYNCS 0x989680 ;  /* 0x009896800000995d */ /* 0x004fea0003900000 */
[----:B------:R-:W2:Y:S02]  /*10510*/  @!P1 SYNCS.PHASECHK.TRANS64 P1, [R13+URZ+0x28], R4 ;  /* 0x000028040d0095a7 */ /* 0x000ea4000802007f */
[----:B--2---:R-:W-:Y:S05]  /*10520*/  @!P1 BRA `(.L_x_306) ;  /* 0xfffffffc00f09947 */ /* 0x004fea000383ffff */
[----:B------:R-:W-:Y:S05]  /*10530*/  BRA `(.L_x_329) ;  /* 0xffffffec00d47947 */ /* 0x000fea000383ffff */
.L_x_315:
[----:B------:R-:W-:Y:S01]  /*10540*/  BSSY B0, `(.L_x_330) ;  /* 0x0000006000007945 */ /* 0x000fe20003800000 */
[----:B------:R-:W-:-:S07]  /*10550*/  IMAD.MOV.U32 R2, RZ, RZ, -0x1 ;  /* 0xffffffffff027424 */ /* 0x000fce00078e00ff */
[----:B01----:R-:W-:Y:S05]  /*10560*/  WARPSYNC.COLLECTIVE R2, `(.L_x_331) ;  /* 0x00000000020c7348 */ /* 0x003fea0003c00000 */
[----:B------:R-:W-:Y:S02]  /*10570*/  ELECT P1, UR62, PT ;  /* 0x00000000003e782f */ /* 0x000fe40003820000 */
[----:B------:R-:W-:Y:S01]  /*10580*/  MOV R2, UR62 ;  /* 0x0000003e00027c02 */ /* 0x000fe20008000f00 */
[----:B01----:R-:W-:Y:S10]  /*10590*/  ENDCOLLECTIVE ;  /* 0x000000000000791b */ /* 0x003ff40003800000 */
.L_x_331:
[----:B------:R-:W-:Y:S05]  /*105a0*/  BSYNC B0 ;  /* 0x0000000000007941 */ /* 0x000fea0003800000 */
.L_x_330:
[----:B------:R-:W-:Y:S01]  /*105b0*/  PLOP3.LUT P0, PT, P1, PT, PT, 0x80, 0x0 ;  /* 0x000000000000781c */ /* 0x000fe20000f0f070 */
[----:B------:R-:W-:-:S12]  /*105c0*/  BRA `(.L_x_332) ;  /* 0xfffffff800647947 */ /* 0x000fd8000383ffff */
.L_x_319:
[----:B0-----:R0:W1:Y:S02]  /*105d0*/  SYNCS.PHASECHK.TRANS64.TRYWAIT P0, [R7+URZ], R2 ;  /* 0x00000002070075a7 */ /* 0x001064000800017f */
[----:B-1----:R-:W-:Y:S05]  /*105e0*/  @!P0 NANOSLEEP.SYNCS 0x989680 ;  /* 0x009896800000895d */ /* 0x002fea0003900000 */
[----:B------:R-:W1:Y:S02]  /*105f0*/  @!P0 SYNCS.PHASECHK.TRANS64 P0, [R7+URZ], R2 ;  /* 0x00000002070085a7 */ /* 0x000e64000800007f */
[----:B-1----:R-:W-:Y:S05]  /*10600*/  @!P0 BRA `(.L_x_319) ;  /* 0xfffffffc00f08947 */ /* 0x002fea000383ffff */
[----:B------:R-:W-:Y:S05]  /*10610*/  BRA `(.L_x_333) ;  /* 0xfffffff800a87947 */ /* 0x000fea000383ffff */
.L_x_320:
[----:B0-----:R0:W1:Y:S02]  /*10620*/  SYNCS.PHASECHK.TRANS64.TRYWAIT P0, [R9+URZ], R4 ;  /* 0x00000004090075a7 */ /* 0x001064000800017f */
[----:B-1----:R-:W-:Y:S05]  /*10630*/  @!P0 NANOSLEEP.SYNCS 0x989680 ;  /* 0x009896800000895d */ /* 0x002fea0003900000 */
[----:B------:R-:W1:Y:S02]  /*10640*/  @!P0 SYNCS.PHASECHK.TRANS64 P0, [R9+URZ], R4 ;  /* 0x00000004090085a7 */ /* 0x000e64000800007f */
[----:B-1----:R-:W-:Y:S05]  /*10650*/  @!P0 BRA `(.L_x_320) ;  /* 0xfffffffc00f08947 */ /* 0x002fea000383ffff */
[----:B------:R-:W-:Y:S05]  /*10660*/  BRA `(.L_x_334) ;  /* 0xfffffff800b87947 */ /* 0x000fea000383ffff */
.L_x_321:
[----:B0-----:R0:W1:Y:S02]  /*10670*/  SYNCS.PHASECHK.TRANS64.TRYWAIT P0, [R6+URZ], R5 ;  /* 0x00000005060075a7 */ /* 0x001064000800017f */
[----:B-1----:R-:W-:Y:S05]  /*10680*/  @!P0 NANOSLEEP.SYNCS 0x989680 ;  /* 0x009896800000895d */ /* 0x002fea0003900000 */
[----:B------:R-:W1:Y:S02]  /*10690*/  @!P0 SYNCS.PHASECHK.TRANS64 P0, [R6+URZ], R5 ;  /* 0x00000005060085a7 */ /* 0x000e64000800007f */
[----:B-1----:R-:W-:Y:S05]  /*106a0*/  @!P0 BRA `(.L_x_321) ;  /* 0xfffffffc00f08947 */ /* 0x002fea000383ffff */
[----:B------:R-:W-:Y:S05]  /*106b0*/  BRA `(.L_x_335) ;  /* 0xfffffff800c87947 */ /* 0x000fea000383ffff */
.L_x_322:
[----:B-1----:R1:W2:Y:S02]  /*106c0*/  SYNCS.PHASECHK.TRANS64.TRYWAIT P0, [R9+URZ], R4 ;  /* 0x00000004090075a7 */ /* 0x0022a4000800017f */
[----:B--2---:R-:W-:Y:S05]  /*106d0*/  @!P0 NANOSLEEP.SYNCS 0x989680 ;  /* 0x009896800000895d */ /* 0x004fea0003900000 */
[----:B------:R-:W2:Y:S02]  /*106e0*/  @!P0 SYNCS.PHASECHK.TRANS64 P0, [R9+URZ], R4 ;  /* 0x00000004090085a7 */ /* 0x000ea4000800007f */
[----:B--2---:R-:W-:Y:S05]  /*106f0*/  @!P0 BRA `(.L_x_322) ;  /* 0xfffffffc00f08947 */ /* 0x004fea000383ffff */
[----:B------:R-:W-:Y:S05]  /*10700*/  BRA `(.L_x_336) ;  /* 0xfffffff800d07947 */ /* 0x000fea000383ffff */
.L_x_337:
[----:B------:R-:W-:-:S00]  /*10710*/  BRA `(.L_x_337) ;  /* 0xfffffffc00fc7947 */ /* 0x000fc0000383ffff */
[----:B------:R-:W-:-:S00]  /*10720*/  NOP ;  /* 0x0000000000007918 */ /* 0x000fc00000000000 */
        /* <DEDUP_REMOVED lines=13> */
.L_x_338:


//--------------------- .nv.shared._ZN7cutlass13device_kernelINS_4gemm6kernel13GemmUniversalIN4cute5tupleIJiiiiEEENS1_10collective13CollectiveMmaINS1_37MainloopSm90TmaGmmaWarpSpecializedFP8ILi5ENS5_IJNS4_1CILi2EEENSA_ILi1EEESC_EEENS1_32KernelTmaWarpSpecializedPingpongEEENS5_IJNSA_ILi64EEENSA_ILi256EEESG_EEENS_12float_e5m2_tENS5_IJlSC_lEEESJ_SK_NS4_8TiledMMAINS4_8MMA_AtomIJNS4_4SM904GMMA31MMA_64x256x32_F32E5M2E5M2_SS_TNILNSO_7ScaleInE1ELSQ_1EEEEEENS4_6LayoutINS5_IJSC_SC_SC_EEENS5_IJNSA_ILi0EEESV_SV_EEEEENS5_IJNS4_10UnderscoreESY_SY_EEEEENS4_13SM90_TMA_LOADENS4_14ComposedLayoutINS4_7SwizzleILi2ELi4ELi3EEENS4_18smem_ptr_flag_bitsILi8EEENST_INS5_IJNSA_ILi8EEESG_EEENS5_IJSG_SC_EEEEEEEvNS4_8identityENS4_23SM90_TMA_LOAD_MULTICASTES1B_vS1C_EENS_8epilogue10collective6detail29Sm90TmaWarpSpecializedAdapterINS1G_15DefaultEpilogueISJ_SK_SK_NS1F_6thread17LinearCombinationISJ_Li1EffLNS1K_9ScaleType4KindE0ELNS_15FloatRoundStyleE2ESJ_EENS1_15EpilogueDefaultEEEEEvvEEEEvNT_6ParamsE --------------------------
	.section	.nv.shared._ZN7cutlass13device_kernelINS_4gemm6kernel13GemmUniversalIN4cute5tupleIJiiiiEEENS1_10collective13CollectiveMmaINS1_37MainloopSm90TmaGmmaWarpSpecializedFP8ILi5ENS5_IJNS4_1CILi2EEENSA_ILi1EEESC_EEENS1_32KernelTmaWarpSpecializedPingpongEEENS5_IJNSA_ILi64EEENSA_ILi256EEESG_EEENS_12float_e5m2_tENS5_IJlSC_lEEESJ_SK_NS4_8TiledMMAINS4_8MMA_AtomIJNS4_4SM904GMMA31MMA_64x256x32_F32E5M2E5M2_SS_TNILNSO_7ScaleInE1ELSQ_1EEEEEENS4_6LayoutINS5_IJSC_SC_SC_EEENS5_IJNSA_ILi0EEESV_SV_EEEEENS5_IJNS4_10UnderscoreESY_SY_EEEEENS4_13SM90_TMA_LOADENS4_14ComposedLayoutINS4_7SwizzleILi2ELi4ELi3EEENS4_18smem_ptr_flag_bitsILi8EEENST_INS5_IJNSA_ILi8EEESG_EEENS5_IJSG_SC_EEEEEEEvNS4_8identityENS4_23SM90_TMA_LOAD_MULTICASTES1B_vS1C_EENS_8epilogue10collective6detail29Sm90TmaWarpSpecializedAdapterINS1G_15DefaultEpilogueISJ_SK_SK_NS1F_6thread17LinearCombinationISJ_Li1EffLNS1K_9ScaleType4KindE0ELNS_15FloatRoundStyleE2ESJ_EENS1_15EpilogueDefaultEEEEEvvEEEEvNT_6ParamsE,"aw",@nobits
	.sectionflags	@""
	.align	16
	.zero		1024


//--------------------- .nv.shared.reserved.0     --------------------------
	.section	.nv.shared.reserved.0,"aw",@nobits
	.weak		__nv_reservedSMEM_offset_0_alias
	.size		__nv_reservedSMEM_offset_0_alias, 0, 0
	.other		__nv_reservedSMEM_offset_0_alias,@"STO_CUDA_RESERVED_SHARED STV_DEFAULT"
__nv_reservedSMEM_offset_0_alias:
	.zero		0


//--------------------- .nv.global                --------------------------
	.section	.nv.global,"aw",@nobits
.nv.global:
	.type		_ZN39_INTERNAL_ba97f478_4_k_cu_b1229d2a_54584cute1_E,@object
	.size		_ZN39_INTERNAL_ba97f478_4_k_cu_b1229d2a_54584cute1_E,(_ZN39_INTERNAL_ba97f478_4_k_cu_b1229d2a_54584cuda3std3__45__cpo6cbeginE - _ZN39_INTERNAL_ba97f478_4_k_cu_b1229d2a_54584cute1_E)
_ZN39_INTERNAL_ba97f478_4_k_cu_b1229d2a_54584cute1_E:
	.zero		1
	.type		_ZN39_INTERNAL_ba97f478_4_k_cu_b1229d2a_54584cuda3std3__45__cpo6cbeginE,@object
	.size		_ZN39_INTERNAL_ba97f478_4_k_cu_b1229d2a_54584cuda3std3__45__cpo6cbeginE,(_ZN39_INTERNAL_ba97f478_4_k_cu_b1229d2a_54584cuda3std3__48in_placeE - _ZN39_INTERNAL_ba97f478_4_k_cu_b1229d2a_54584cuda3std3__45__cpo6cbeginE)
_ZN39_INTERNAL_ba97f478_4_k_cu_b1229d2a_54584cuda3std3__45__cpo6cbeginE:
	.zero		1
	.type		_ZN39_INTERNAL_ba97f478_4_k_cu_b1229d2a_54584cuda3std3__48in_placeE,@object
	.size		_ZN39_INTERNAL_ba97f478_4_k_cu_b1229d2a_54584cuda3std3__48in_placeE,(_ZN39_INTERNAL_ba97f478_4_k_cu_b1229d2a_54584cuda3std6ranges3__45__cpo9iter_moveE - _ZN39_INTERNAL_ba97f478_4_k_cu_b1229d2a_54584cuda3std3__48in_placeE)
_ZN39_INTERNAL_ba97f478_4_k_cu_b1229d2a_54584cuda3std3__48in_placeE:
	.zero		1
	.type		_ZN39_INTERNAL_ba97f478_4_k_cu_b1229d2a_54584cuda3std6ranges3__45__cpo9iter_moveE,@object
	.size		_ZN39_INTERNAL_ba97f478_4_k_cu_b1229d2a_54584cuda3std6ranges3__45__cpo9iter_moveE,(_ZN39_INTERNAL_ba97f478_4_k_cu_b1229d2a_54584cuda3std3__45__cpo5beginE - _ZN39_INTERNAL_ba97f478_4_k_cu_b1229d2a_54584cuda3std6ranges3__45__cpo9iter_moveE)
_ZN39_INTERNAL_ba97f478_4_k_cu_b1229d2a_54584cuda3std6ranges3__45__cpo9iter_moveE:
	.zero		1
	.type		_ZN39_INTERNAL_ba97f478_4_k_cu_b1229d2a_54584cuda3std3__45__cpo5beginE,@object
	.size		_ZN39_INTERNAL_ba97f478_4_k_cu_b1229d2a_54584cuda3std3__45__cpo5beginE,(_ZN39_INTERNAL_ba97f478_4_k_cu_b1229d2a_54584cuda3std3__441_GLOBAL__N__ba97f478_4_k_cu_b1229d2a_54586ignoreE - _ZN39_INTERNAL_ba97f478_4_k_cu_b1229d2a_54584cuda3std3__45__cpo5beginE)
_ZN39_INTERNAL_ba97f478_4_k_cu_b1229d2a_54584cuda3std3__45__cpo5beginE:
	.zero		1
	.type		_ZN39_INTERNAL_ba97f478_4_k_cu_b1229d2a_54584cuda3std3__441_GLOBAL__N__ba97f478_4_k_cu_b1229d2a_54586ignoreE,@object
	.size		_ZN39_INTERNAL_ba97f478_4_k_cu_b1229d2a_54584cuda3std3__441_GLOBAL__N__ba97f478_4_k_cu_b1229d2a_54586ignoreE,(_ZN39_INTERNAL_ba97f478_4_k_cu_b1229d2a_54584cute7productE - _ZN39_INTERNAL_ba97f478_4_k_cu_b1229d2a_54584cuda3std3__441_GLOBAL__N__ba97f478_4_k_cu_b1229d2a_54586ignoreE)
_ZN39_INTERNAL_ba97f478_4_k_cu_b1229d2a_54584cuda3std3__441_GLOBAL__N__ba97f478_4_k_cu_b1229d2a_54586ignoreE:
	.zero		1
	.type		_ZN39_INTERNAL_ba97f478_4_k_cu_b1229d2a_54584cute7productE,@object
	.size		_ZN39_INTERNAL_ba97f478_4_k_cu_b1229d2a_54584cute7productE,(_ZN39_INTERNAL_ba97f478_4_k_cu_b1229d2a_54584cuda3std3__45__cpo3endE - _ZN39_INTERNAL_ba97f478_4_k_cu_b1229d2a_54584cute7productE)
_ZN39_INTERNAL_ba97f478_4_k_cu_b1229d2a_54584cute7productE:
	.zero		1
	.type		_ZN39_INTERNAL_ba97f478_4_k_cu_b1229d2a_54584cuda3std3__45__cpo3endE,@object
	.size		_ZN39_INTERNAL_ba97f478_4_k_cu_b1229d2a_54584cuda3std3__45__cpo3endE,(_ZN39_INTERNAL_ba97f478_4_k_cu_b1229d2a_54584cuda3std3__419piecewise_constructE - _ZN39_INTERNAL_ba97f478_4_k_cu_b1229d2a_54584cuda3std3__45__cpo3endE)
_ZN39_INTERNAL_ba97f478_4_k_cu_b1229d2a_54584cuda3std3__45__cpo3endE:
	.zero		1
	.type		_ZN39_INTERNAL_ba97f478_4_k_cu_b1229d2a_54584cuda3std3__419piecewise_constructE,@object
	.size		_ZN39_INTERNAL_ba97f478_4_k_cu_b1229d2a_54584cuda3std3__419piecewise_constructE,(_ZN39_INTERNAL_ba97f478_4_k_cu_b1229d2a_54584cuda3std3__45__cpo4cendE - _ZN39_INTERNAL_ba97f478_4_k_cu_b1229d2a_54584cuda3std3__419piecewise_constructE)
_ZN39_INTERNAL_ba97f478_4_k_cu_b1229d2a_54584cuda3std3__419piecewise_constructE:
	.zero		1
	.type		_ZN39_INTERNAL_ba97f478_4_k_cu_b1229d2a_54584cuda3std3__45__cpo4cendE,@object
	.size		_ZN39_INTERNAL_ba97f478_4_k_cu_b1229d2a_54584cuda3std3__45__cpo4cendE,(_ZN39_INTERNAL_ba97f478_4_k_cu_b1229d2a_54584cuda3std6ranges3__45__cpo4swapE - _ZN39_INTERNAL_ba97f478_4_k_cu_b1229d2a_54584cuda3std3__45__cpo4cendE)
_ZN39_INTERNAL_ba97f478_4_k_cu_b1229d2a_54584cuda3std3__45__cpo4cendE:
	.zero		1
	.type		_ZN39_INTERNAL_ba97f478_4_k_cu_b1229d2a_54584cuda3std6ranges3__45__cpo4swapE,@object
	.size		_ZN39_INTERNAL_ba97f478_4_k_cu_b1229d2a_54584cuda3std6ranges3__45__cpo4swapE,(.L_7 - _ZN39_INTERNAL_ba97f478_4_k_cu_b1229d2a_54584cuda3std6ranges3__45__cpo4swapE)
_ZN39_INTERNAL_ba97f478_4_k_cu_b1229d2a_54584cuda3std6ranges3__45__cpo4swapE:
	.zero		1
.L_7:


//--------------------- .nv.constant0._ZN7cutlass13device_kernelINS_4gemm6kernel13GemmUniversalIN4cute5tupleIJiiiiEEENS1_10collective13CollectiveMmaINS1_37MainloopSm90TmaGmmaWarpSpecializedFP8ILi5ENS5_IJNS4_1CILi2EEENSA_ILi1EEESC_EEENS1_32KernelTmaWarpSpecializedPingpongEEENS5_IJNSA_ILi64EEENSA_ILi256EEESG_EEENS_12float_e5m2_tENS5_IJlSC_lEEESJ_SK_NS4_8TiledMMAINS4_8MMA_AtomIJNS4_4SM904GMMA31MMA_64x256x32_F32E5M2E5M2_SS_TNILNSO_7ScaleInE1ELSQ_1EEEEEENS4_6LayoutINS5_IJSC_SC_SC_EEENS5_IJNSA_ILi0EEESV_SV_EEEEENS5_IJNS4_10UnderscoreESY_SY_EEEEENS4_13SM90_TMA_LOADENS4_14ComposedLayoutINS4_7SwizzleILi2ELi4ELi3EEENS4_18smem_ptr_flag_bitsILi8EEENST_INS5_IJNSA_ILi8EEESG_EEENS5_IJSG_SC_EEEEEEEvNS4_8identityENS4_23SM90_TMA_LOAD_MULTICASTES1B_vS1C_EENS_8epilogue10collective6detail29Sm90TmaWarpSpecializedAdapterINS1G_15DefaultEpilogueISJ_SK_SK_NS1F_6thread17LinearCombinationISJ_Li1EffLNS1K_9ScaleType4KindE0ELNS_15FloatRoundStyleE2ESJ_EENS1_15EpilogueDefaultEEEEEvvEEEEvNT_6ParamsE --------------------------
	.section	.nv.constant0._ZN7cutlass13device_kernelINS_4gemm6kernel13GemmUniversalIN4cute5tupleIJiiiiEEENS1_10collective13CollectiveMmaINS1_37MainloopSm90TmaGmmaWarpSpecializedFP8ILi5ENS5_IJNS4_1CILi2EEENSA_ILi1EEESC_EEENS1_32KernelTmaWarpSpecializedPingpongEEENS5_IJNSA_ILi64EEENSA_ILi256EEESG_EEENS_12float_e5m2_tENS5_IJlSC_lEEESJ_SK_NS4_8TiledMMAINS4_8MMA_AtomIJNS4_4SM904GMMA31MMA_64x256x32_F32E5M2E5M2_SS_TNILNSO_7ScaleInE1ELSQ_1EEEEEENS4_6LayoutINS5_IJSC_SC_SC_EEENS5_IJNSA_ILi0EEESV_SV_EEEEENS5_IJNS4_10UnderscoreESY_SY_EEEEENS4_13SM90_TMA_LOADENS4_14ComposedLayoutINS4_7SwizzleILi2ELi4ELi3EEENS4_18smem_ptr_flag_bitsILi8EEENST_INS5_IJNSA_ILi8EEESG_EEENS5_IJSG_SC_EEEEEEEvNS4_8identityENS4_23SM90_TMA_LOAD_MULTICASTES1B_vS1C_EENS_8epilogue10collective6detail29Sm90TmaWarpSpecializedAdapterINS1G_15DefaultEpilogueISJ_SK_SK_NS1F_6thread17LinearCombinationISJ_Li1EffLNS1K_9ScaleType4KindE0ELNS_15FloatRoundStyleE2ESJ_EENS1_15EpilogueDefaultEEEEEvvEEEEvNT_6ParamsE,"a",@progbits
	.sectionflags	@""
	.align	4
.nv.constant0._ZN7cutlass13device_kernelINS_4gemm6kernel13GemmUniversalIN4cute5tupleIJiiiiEEENS1_10collective13CollectiveMmaINS1_37MainloopSm90TmaGmmaWarpSpecializedFP8ILi5ENS5_IJNS4_1CILi2EEENSA_ILi1EEESC_EEENS1_32KernelTmaWarpSpecializedPingpongEEENS5_IJNSA_ILi64EEENSA_ILi256EEESG_EEENS_12float_e5m2_tENS5_IJlSC_lEEESJ_SK_NS4_8TiledMMAINS4_8MMA_AtomIJNS4_4SM904GMMA31MMA_64x256x32_F32E5M2E5M2_SS_TNILNSO_7ScaleInE1ELSQ_1EEEEEENS4_6LayoutINS5_IJSC_SC_SC_EEENS5_IJNSA_ILi0EEESV_SV_EEEEENS5_IJNS4_10UnderscoreESY_SY_EEEEENS4_13SM90_TMA_LOADENS4_14ComposedLayoutINS4_7SwizzleILi2ELi4ELi3EEENS4_18smem_ptr_flag_bitsILi8EEENST_INS5_IJNSA_ILi8EEESG_EEENS5_IJSG_SC_EEEEEEEvNS4_8identityENS4_23SM90_TMA_LOAD_MULTICASTES1B_vS1C_EENS_8epilogue10collective6detail29Sm90TmaWarpSpecializedAdapterINS1G_15DefaultEpilogueISJ_SK_SK_NS1F_6thread17LinearCombinationISJ_Li1EffLNS1K_9ScaleType4KindE0ELNS_15FloatRoundStyleE2ESJ_EENS1_15EpilogueDefaultEEEEEvvEEEEvNT_6ParamsE:
	.zero		1664


//--------------------- SYMBOLS --------------------------

	.type		.nv.reservedSmem.offset0,@object
	.size		.nv.reservedSmem.offset0,0x4
